	.target	sm_100a

	.elftype	@"ET_EXEC"


//--------------------- .note.nv.tkinfo           --------------------------
	.section	.note.nv.tkinfo,"",@"SHT_NOTE"
	.sectionflags	@"SHF_NOTE_NV_TKINFO"
	.tkinfo
        /*0018*/ 	.word	0x00000002
        /*0030*/ 	.string	""
        /*0030*/ 	.string	"ptxas"
        /*0030*/ 	.string	"Cuda compilation tools, release 13.0, V13.0.88"
        /*0030*/ 	.string	"Build cuda_13.0.r13.0/compiler.36424714_0"
        /*0030*/ 	.string	"-arch sm_100a -m 64 "



//--------------------- .note.nv.cuinfo           --------------------------
	.section	.note.nv.cuinfo,"",@"SHT_NOTE"
	.sectionflags	@"SHF_NOTE_NV_CUINFO"
        /*0018*/ 	.short	0x0002
        /*001a*/ 	.short	0x0064
        /*001c*/ 	.short	0x0082
	.zero		2


//--------------------- .nv.info                  --------------------------
	.section	.nv.info,"",@"SHT_CUDA_INFO"
	.align	4


	//----- nvinfo : EIATTR_REGCOUNT
	.align		4
        /*0000*/ 	.byte	0x04, 0x2f
        /*0002*/ 	.short	(.L_19 - .L_18)
	.align		4
.L_18:
        /*0004*/ 	.word	index@(_ZN7cutlass13device_kernelINS_4gemm6kernel13GemmUniversalIN4cute5tupleIJiiiiEEENS1_10collective13CollectiveMmaINS1_35MainloopSm100TmaUmmaWarpSpecializedILi3ELi2ELi2ENS5_IJNS4_1CILi1EEESB_SB_EEEEENS5_IJNSA_ILi128EEENSA_ILi224EEESE_EEEaNS5_IJlSB_lEEEaSH_NS4_8TiledMMAINS4_8MMA_AtomIJNS4_15SM100_MMA_S8_SSIaaiLi128ELi224ELNS4_4UMMA5MajorE0ELSM_0ELNSL_8SaturateE0EEEEEENS4_6LayoutISC_NS5_IJNSA_ILi0EEESR_SR_EEEEENS5_IJNS4_10UnderscoreESU_SU_EEEEENS4_13SM90_TMA_LOADENS4_14ComposedLayoutINS4_7SwizzleILi3ELi4ELi3EEENS4_18smem_ptr_flag_bitsILi8EEENSQ_INS5_IJNSA_ILi8EEESE_EEENS5_IJSE_SB_EEEEEEEvNS4_8identityESX_S17_vS18_EENS_8epilogue10collective18CollectiveEpilogueINS1A_23Sm100TmaWarpSpecializedILi1ELi1ELi224ELb0ELb0EEEJSG_NS5_IJNSQ_ISE_SB_EENSQ_ISF_SB_EEEEEaSH_aSH_NS1A_6fusion15FusionCallbacksIS1E_NS1I_17LinearCombinationIaiaiLNS_15FloatRoundStyleE2EEESG_S1H_JEEENS4_5SM1004TMEM4LOAD26SM100_TMEM_LOAD_32dp32b32xESX_NSY_INSZ_ILi1ELi4ELi3EEES12_NSQ_INS5_IJS13_NSA_ILi32EEEEEENS5_IJS1T_SB_EEEEEEENS4_39AutoVectorizingCopyWithAssumedAlignmentILi128EEENS4_14SM90_TMA_STOREES1X_S1Z_S1Z_EEEvvEEEEvNT_6ParamsE)
        /*0008*/ 	.word	0x000000ff


	//----- nvinfo : EIATTR_FRAME_SIZE
	.align		4
.L_19:
        /*000c*/ 	.byte	0x04, 0x11
        /*000e*/ 	.short	(.L_21 - .L_20)
	.align		4
.L_20:
        /*0010*/ 	.word	index@($__internal_2_$__cuda_sm10x_tcgen05_guardrail_trap_unallocated_columns_being_dealloced)
        /*0014*/ 	.word	0x00000078


	//----- nvinfo : EIATTR_FRAME_SIZE
	.align		4
.L_21:
        /*0018*/ 	.byte	0x04, 0x11
        /*001a*/ 	.short	(.L_23 - .L_22)
	.align		4
.L_22:
        /*001c*/ 	.word	index@($__internal_1_$__cuda_sm10x_tcgen05_guardrail_trap_phase_invalid_during_alloc)
        /*0020*/ 	.word	0x00000078


	//----- nvinfo : EIATTR_FRAME_SIZE
	.align		4
.L_23:
        /*0024*/ 	.byte	0x04, 0x11
        /*0026*/ 	.short	(.L_25 - .L_24)
	.align		4
.L_24:
        /*0028*/ 	.word	index@($__internal_0_$__cuda_sm10x_tcgen05_guardrail_trap_col_being_dealloced_not_returned_by_alloc)
        /*002c*/ 	.word	0x00000078


	//----- nvinfo : EIATTR_FRAME_SIZE
	.align		4
.L_25:
        /*0030*/ 	.byte	0x04, 0x11
        /*0032*/ 	.short	(.L_27 - .L_26)
	.align		4
.L_26:
        /*0034*/ 	.word	index@(_ZN7cutlass13device_kernelINS_4gemm6kernel13GemmUniversalIN4cute5tupleIJiiiiEEENS1_10collective13CollectiveMmaINS1_35MainloopSm100TmaUmmaWarpSpecializedILi3ELi2ELi2ENS5_IJNS4_1CILi1EEESB_SB_EEEEENS5_IJNSA_ILi128EEENSA_ILi224EEESE_EEEaNS5_IJlSB_lEEEaSH_NS4_8TiledMMAINS4_8MMA_AtomIJNS4_15SM100_MMA_S8_SSIaaiLi128ELi224ELNS4_4UMMA5MajorE0ELSM_0ELNSL_8SaturateE0EEEEEENS4_6LayoutISC_NS5_IJNSA_ILi0EEESR_SR_EEEEENS5_IJNS4_10UnderscoreESU_SU_EEEEENS4_13SM90_TMA_LOADENS4_14ComposedLayoutINS4_7SwizzleILi3ELi4ELi3EEENS4_18smem_ptr_flag_bitsILi8EEENSQ_INS5_IJNSA_ILi8EEESE_EEENS5_IJSE_SB_EEEEEEEvNS4_8identityESX_S17_vS18_EENS_8epilogue10collective18CollectiveEpilogueINS1A_23Sm100TmaWarpSpecializedILi1ELi1ELi224ELb0ELb0EEEJSG_NS5_IJNSQ_ISE_SB_EENSQ_ISF_SB_EEEEEaSH_aSH_NS1A_6fusion15FusionCallbacksIS1E_NS1I_17LinearCombinationIaiaiLNS_15FloatRoundStyleE2EEESG_S1H_JEEENS4_5SM1004TMEM4LOAD26SM100_TMEM_LOAD_32dp32b32xESX_NSY_INSZ_ILi1ELi4ELi3EEES12_NSQ_INS5_IJS13_NSA_ILi32EEEEEENS5_IJS1T_SB_EEEEEEENS4_39AutoVectorizingCopyWithAssumedAlignmentILi128EEENS4_14SM90_TMA_STOREES1X_S1Z_S1Z_EEEvvEEEEvNT_6ParamsE)
        /*0038*/ 	.word	0x00000078


	//----- nvinfo : EIATTR_MIN_STACK_SIZE
	.align		4
.L_27:
        /*003c*/ 	.byte	0x04, 0x12
        /*003e*/ 	.short	(.L_29 - .L_28)
	.align		4
.L_28:
        /*0040*/ 	.word	index@(_ZN7cutlass13device_kernelINS_4gemm6kernel13GemmUniversalIN4cute5tupleIJiiiiEEENS1_10collective13CollectiveMmaINS1_35MainloopSm100TmaUmmaWarpSpecializedILi3ELi2ELi2ENS5_IJNS4_1CILi1EEESB_SB_EEEEENS5_IJNSA_ILi128EEENSA_ILi224EEESE_EEEaNS5_IJlSB_lEEEaSH_NS4_8TiledMMAINS4_8MMA_AtomIJNS4_15SM100_MMA_S8_SSIaaiLi128ELi224ELNS4_4UMMA5MajorE0ELSM_0ELNSL_8SaturateE0EEEEEENS4_6LayoutISC_NS5_IJNSA_ILi0EEESR_SR_EEEEENS5_IJNS4_10UnderscoreESU_SU_EEEEENS4_13SM90_TMA_LOADENS4_14ComposedLayoutINS4_7SwizzleILi3ELi4ELi3EEENS4_18smem_ptr_flag_bitsILi8EEENSQ_INS5_IJNSA_ILi8EEESE_EEENS5_IJSE_SB_EEEEEEEvNS4_8identityESX_S17_vS18_EENS_8epilogue10collective18CollectiveEpilogueINS1A_23Sm100TmaWarpSpecializedILi1ELi1ELi224ELb0ELb0EEEJSG_NS5_IJNSQ_ISE_SB_EENSQ_ISF_SB_EEEEEaSH_aSH_NS1A_6fusion15FusionCallbacksIS1E_NS1I_17LinearCombinationIaiaiLNS_15FloatRoundStyleE2EEESG_S1H_JEEENS4_5SM1004TMEM4LOAD26SM100_TMEM_LOAD_32dp32b32xESX_NSY_INSZ_ILi1ELi4ELi3EEES12_NSQ_INS5_IJS13_NSA_ILi32EEEEEENS5_IJS1T_SB_EEEEEEENS4_39AutoVectorizingCopyWithAssumedAlignmentILi128EEENS4_14SM90_TMA_STOREES1X_S1Z_S1Z_EEEvvEEEEvNT_6ParamsE)
        /*0044*/ 	.word	0x00000078
.L_29:


//--------------------- .nv.compat                --------------------------
	.section	.nv.compat,"",@"SHT_CUDA_COMPAT_INFO"
	.align	4
        /*0000*/ 	.byte	0x02, 0x09, 0x01, 0x00, 0x02, 0x02, 0x03, 0x00, 0x02, 0x05, 0x06, 0x00, 0x03, 0x07, 0x01, 0x01
        /*0010*/ 	.byte	0x02, 0x03, 0x01, 0x00, 0x02, 0x06, 0x01, 0x00, 0x04, 0x0b, 0x08, 0x00, 0x01, 0x00, 0x00, 0x00
        /*0020*/ 	.byte	0x00, 0x00, 0x00, 0x00


//--------------------- .nv.info._ZN7cutlass13device_kernelINS_4gemm6kernel13GemmUniversalIN4cute5tupleIJiiiiEEENS1_10collective13CollectiveMmaINS1_35MainloopSm100TmaUmmaWarpSpecializedILi3ELi2ELi2ENS5_IJNS4_1CILi1EEESB_SB_EEEEENS5_IJNSA_ILi128EEENSA_ILi224EEESE_EEEaNS5_IJlSB_lEEEaSH_NS4_8TiledMMAINS4_8MMA_AtomIJNS4_15SM100_MMA_S8_SSIaaiLi128ELi224ELNS4_4UMMA5MajorE0ELSM_0ELNSL_8SaturateE0EEEEEENS4_6LayoutISC_NS5_IJNSA_ILi0EEESR_SR_EEEEENS5_IJNS4_10UnderscoreESU_SU_EEEEENS4_13SM90_TMA_LOADENS4_14ComposedLayoutINS4_7SwizzleILi3ELi4ELi3EEENS4_18smem_ptr_flag_bitsILi8EEENSQ_INS5_IJNSA_ILi8EEESE_EEENS5_IJSE_SB_EEEEEEEvNS4_8identityESX_S17_vS18_EENS_8epilogue10collective18CollectiveEpilogueINS1A_23Sm100TmaWarpSpecializedILi1ELi1ELi224ELb0ELb0EEEJSG_NS5_IJNSQ_ISE_SB_EENSQ_ISF_SB_EEEEEaSH_aSH_NS1A_6fusion15FusionCallbacksIS1E_NS1I_17LinearCombinationIaiaiLNS_15FloatRoundStyleE2EEESG_S1H_JEEENS4_5SM1004TMEM4LOAD26SM100_TMEM_LOAD_32dp32b32xESX_NSY_INSZ_ILi1ELi4ELi3EEES12_NSQ_INS5_IJS13_NSA_ILi32EEEEEENS5_IJS1T_SB_EEEEEEENS4_39AutoVectorizingCopyWithAssumedAlignmentILi128EEENS4_14SM90_TMA_STOREES1X_S1Z_S1Z_EEEvvEEEEvNT_6ParamsE --------------------------
	.section	.nv.info._ZN7cutlass13device_kernelINS_4gemm6kernel13GemmUniversalIN4cute5tupleIJiiiiEEENS1_10collective13CollectiveMmaINS1_35MainloopSm100TmaUmmaWarpSpecializedILi3ELi2ELi2ENS5_IJNS4_1CILi1EEESB_SB_EEEEENS5_IJNSA_ILi128EEENSA_ILi224EEESE_EEEaNS5_IJlSB_lEEEaSH_NS4_8TiledMMAINS4_8MMA_AtomIJNS4_15SM100_MMA_S8_SSIaaiLi128ELi224ELNS4_4UMMA5MajorE0ELSM_0ELNSL_8SaturateE0EEEEEENS4_6LayoutISC_NS5_IJNSA_ILi0EEESR_SR_EEEEENS5_IJNS4_10UnderscoreESU_SU_EEEEENS4_13SM90_TMA_LOADENS4_14ComposedLayoutINS4_7SwizzleILi3ELi4ELi3EEENS4_18smem_ptr_flag_bitsILi8EEENSQ_INS5_IJNSA_ILi8EEESE_EEENS5_IJSE_SB_EEEEEEEvNS4_8identityESX_S17_vS18_EENS_8epilogue10collective18CollectiveEpilogueINS1A_23Sm100TmaWarpSpecializedILi1ELi1ELi224ELb0ELb0EEEJSG_NS5_IJNSQ_ISE_SB_EENSQ_ISF_SB_EEEEEaSH_aSH_NS1A_6fusion15FusionCallbacksIS1E_NS1I_17LinearCombinationIaiaiLNS_15FloatRoundStyleE2EEESG_S1H_JEEENS4_5SM1004TMEM4LOAD26SM100_TMEM_LOAD_32dp32b32xESX_NSY_INSZ_ILi1ELi4ELi3EEES12_NSQ_INS5_IJS13_NSA_ILi32EEEEEENS5_IJS1T_SB_EEEEEEENS4_39AutoVectorizingCopyWithAssumedAlignmentILi128EEENS4_14SM90_TMA_STOREES1X_S1Z_S1Z_EEEvvEEEEvNT_6ParamsE,"",@"SHT_CUDA_INFO"
	.sectionflags	@""
	.align	4


	//----- nvinfo : EIATTR_CUDA_API_VERSION
	.align		4
        /*0000*/ 	.byte	0x04, 0x37
        /*0002*/ 	.short	(.L_31 - .L_30)
.L_30:
        /*0004*/ 	.word	0x00000082


	//----- nvinfo : EIATTR_KPARAM_INFO
	.align		4
.L_31:
        /*0008*/ 	.byte	0x04, 0x17
        /*000a*/ 	.short	(.L_33 - .L_32)
.L_32:
        /*000c*/ 	.word	0x00000000
        /*0010*/ 	.short	0x0000
        /*0012*/ 	.short	0x0000
        /*0014*/ 	.byte	0x00, 0xf0, 0x01, 0x20


	//----- nvinfo : EIATTR_AT_ENTRY_FRAGMENTS
	.align		4
.L_33:
        /*0018*/ 	.byte	0x04, 0x4f
        /*001a*/ 	.short	(.L_35 - .L_34)


	//   ....[0]....
.L_34:
        /*001c*/ 	.word	0x00000006


	//----- nvinfo : EIATTR_RESERVED_SMEM_USED
	.align		4
.L_35:
        /*0020*/ 	.byte	0x01, 0x41
	.zero		2


	//----- nvinfo : EIATTR_SPARSE_MMA_MASK
	.align		4
        /*0024*/ 	.byte	0x03, 0x50
        /*0026*/ 	.short	0x0000


	//----- nvinfo : EIATTR_TCGEN05_1CTA_USED
	.align		4
        /*0028*/ 	.byte	0x01, 0x51
	.zero		2


	//----- nvinfo : EIATTR_MAXREG_COUNT
	.align		4
        /*002c*/ 	.byte	0x03, 0x1b
        /*002e*/ 	.short	0x00ff


	//----- nvinfo : EIATTR_NUM_BARRIERS
	.align		4
        /*0030*/ 	.byte	0x02, 0x4c
        /*0032*/ 	.byte	0x07
	.zero		1


	//----- nvinfo : EIATTR_EXTERNS
	.align		4
        /*0034*/ 	.byte	0x04, 0x0f
        /*0036*/ 	.short	(.L_37 - .L_36)


	//   ....[0]....
	.align		4
.L_36:
        /*0038*/ 	.word	index@(__assertfail)


	//----- nvinfo : EIATTR_ANNOTATIONS
	.align		4
.L_37:
        /*003c*/ 	.byte	0x04, 0x55
        /*003e*/ 	.short	(.L_39 - .L_38)


	//   ....[0]....
.L_38:
        /*0040*/ 	.word	0x00000001
        /*0044*/ 	.byte	0xb0, 0x00, 0x00, 0x00, 0x01, 0x00, 0x00, 0x00, 0x50, 0x01, 0x00, 0x00, 0x01, 0x00, 0x00, 0x00
        /* <DEDUP_REMOVED lines=45> */
        /*0324*/ 	.byte	0x50, 0x9a, 0x00, 0x00


	//----- nvinfo : EIATTR_MERCURY_ISA_VERSION
	.align		4
.L_39:
        /*0328*/ 	.byte	0x03, 0x5f
        /*032a*/ 	.short	0x0101


	//----- nvinfo : EIATTR_INT_WARP_WIDE_INSTR_OFFSETS
	.align		4
        /*032c*/ 	.byte	0x04, 0x31
        /*032e*/ 	.short	(.L_41 - .L_40)


	//   ....[0]....
.L_40:
        /*0330*/ 	.word	0x000037a0


	//   ....[1]....
        /*0334*/ 	.word	0x000037d0


	//   ....[2]....
        /*0338*/ 	.word	0x000037f0


	//   ....[3]....
        /*033c*/ 	.word	0x00004420


	//   ....[4]....
        /*0340*/ 	.word	0x000044a0


	//   ....[5]....
        /*0344*/ 	.word	0x00004500


	//   ....[6]....
        /*0348*/ 	.word	0x00004560


	//   ....[7]....
        /*034c*/ 	.word	0x000045c0


	//   ....[8]....
        /*0350*/ 	.word	0x00004600


	//   ....[9]....
        /*0354*/ 	.word	0x000046a0


	//   ....[10]....
        /*0358*/ 	.word	0x000046c0


	//----- nvinfo : EIATTR_COOP_GROUP_MASK_REGIDS
	.align		4
.L_41:
        /*035c*/ 	.byte	0x04, 0x29
        /*035e*/ 	.short	(.L_43 - .L_42)


	//   ....[0]....
.L_42:
        /*0360*/ 	.word	0xffffffff


	//   ....[1]....
        /*0364*/ 	.word	0xffffffff


	//   ....[2]....
        /*0368*/ 	.word	0xffffffff


	//   ....[3]....
        /*036c*/ 	.word	0xffffffff


	//   ....[4]....
        /*0370*/ 	.word	0xffffffff


	//   ....[5]....
        /*0374*/ 	.word	0xffffffff


	//   ....[6]....
        /*0378*/ 	.word	0xffffffff


	//   ....[7]....
        /*037c*/ 	.word	0xffffffff


	//   ....[8]....
        /*0380*/ 	.word	0xffffffff


	//   ....[9]....
        /*0384*/ 	.word	0xffffffff


	//   ....[10]....
        /*0388*/ 	.word	0xffffffff


	//   ....[11]....
        /*038c*/ 	.word	0xffffffff


	//   ....[12]....
        /*0390*/ 	.word	0xffffffff


	//----- nvinfo : EIATTR_COOP_GROUP_INSTR_OFFSETS
	.align		4
.L_43:
        /*0394*/ 	.byte	0x04, 0x28
        /*0396*/ 	.short	(.L_45 - .L_44)


	//   ....[0]....
.L_44:
        /*0398*/ 	.word	0x00000080


	//   ....[1]....
        /*039c*/ 	.word	0x00000520


	//   ....[2]....
        /*03a0*/ 	.word	0x00000670


	//   ....[3]....
        /*03a4*/ 	.word	0x000007b0


	//   ....[4]....
        /*03a8*/ 	.word	0x000008b0


	//   ....[5]....
        /*03ac*/ 	.word	0x00000a20


	//   ....[6]....
        /*03b0*/ 	.word	0x00000b80


	//   ....[7]....
        /*03b4*/ 	.word	0x00001ce0


	//   ....[8]....
        /*03b8*/ 	.word	0x00002b20


	//   ....[9]....
        /*03bc*/ 	.word	0x00002d30


	//   ....[10]....
        /*03c0*/ 	.word	0x00002d60


	//   ....[11]....
        /*03c4*/ 	.word	0x00003680


	//   ....[12]....
        /*03c8*/ 	.word	0x000038b0


	//----- nvinfo : EIATTR_VRC_CTA_INIT_COUNT
	.align		4
.L_45:
        /*03cc*/ 	.byte	0x02, 0x4a
        /*03ce*/ 	.byte	0x80
	.zero		1


	//----- nvinfo : EIATTR_SYSCALL_OFFSETS
	.align		4
        /*03d0*/ 	.byte	0x04, 0x46
        /*03d2*/ 	.short	(.L_47 - .L_46)


	//   ....[0]....
.L_46:
        /*03d4*/ 	.word	0x000050c0


	//   ....[1]....
        /*03d8*/ 	.word	0x000051f0


	//   ....[2]....
        /*03dc*/ 	.word	0x000060a0


	//   ....[3]....
        /*03e0*/ 	.word	0x00006210


	//   ....[4]....
        /*03e4*/ 	.word	0x00006380


	//   ....[5]....
        /*03e8*/ 	.word	0x000064f0


	//   ....[6]....
        /*03ec*/ 	.word	0x00006660


	//   ....[7]....
        /*03f0*/ 	.word	0x000067d0


	//   ....[8]....
        /*03f4*/ 	.word	0x00006940


	//----- nvinfo : EIATTR_MBARRIER_INSTR_OFFSETS
	.align		4
.L_47:
        /*03f8*/ 	.byte	0x04, 0x39
        /*03fa*/ 	.short	(.L_49 - .L_48)


	//   ....[0]....
.L_48:
        /*03fc*/ 	.word	0x00000600
        /*0400*/ 	.word	0x000000ff
        /*0404*/ 	.word	0x00000000
        /*0408*/ 	.short	0x0100
        /*040a*/ 	.byte	0x04
	.zero		1


	//   ....[1]....
        /*040c*/ 	.word	0x00000610
        /*0410*/ 	.word	0x000000ff
        /*0414*/ 	.word	0x00000018
        /*0418*/ 	.short	0x0100
        /*041a*/ 	.byte	0x04
	.zero		1


	//   ....[2]....
        /*041c*/ 	.word	0x00000620
        /*0420*/ 	.word	0x000000ff
        /*0424*/ 	.word	0x00000008
        /*0428*/ 	.short	0x0100
        /*042a*/ 	.byte	0x04
	.zero		1


	//   ....[3]....
        /*042c*/ 	.word	0x00000630
        /*0430*/ 	.word	0x000000ff
        /*0434*/ 	.word	0x00000020
        /*0438*/ 	.short	0x0100
        /*043a*/ 	.byte	0x04
	.zero		1


	//   ....[4]....
        /*043c*/ 	.word	0x00000640
        /*0440*/ 	.word	0x000000ff
        /*0444*/ 	.word	0x00000010
        /*0448*/ 	.short	0x0100
        /*044a*/ 	.byte	0x04
	.zero		1


	//   ....[5]....
        /*044c*/ 	.word	0x00000650
        /*0450*/ 	.word	0x000000ff
        /*0454*/ 	.word	0x00000028
        /*0458*/ 	.short	0x0100
        /*045a*/ 	.byte	0x04
	.zero		1


	//   ....[6]....
        /*045c*/ 	.word	0x00000780
        /*0460*/ 	.word	0x000000ff
        /*0464*/ 	.word	0x00000030
        /*0468*/ 	.short	0x0100
        /*046a*/ 	.byte	0x04
	.zero		1


	//   ....[7]....
        /*046c*/ 	.word	0x00000790
        /*0470*/ 	.word	0x000000ff
        /*0474*/ 	.word	0x00000038
        /*0478*/ 	.short	0x0100
        /*047a*/ 	.byte	0x04
	.zero		1


	//   ....[8]....
        /*047c*/ 	.word	0x00000880
        /*0480*/ 	.word	0x000000ff
        /*0484*/ 	.word	0x00000040
        /*0488*/ 	.short	0x0100
        /*048a*/ 	.byte	0x06
	.zero		1


	//   ....[9]....
        /*048c*/ 	.word	0x00000890
        /*0490*/ 	.word	0x000000ff
        /*0494*/ 	.word	0x00000048
        /*0498*/ 	.short	0x0100
        /*049a*/ 	.byte	0x06
	.zero		1


	//   ....[10]....
        /*049c*/ 	.word	0x000009d0
        /*04a0*/ 	.word	0x000000ff
        /*04a4*/ 	.word	0x00000050
        /*04a8*/ 	.short	0x0100
        /*04aa*/ 	.byte	0x06
	.zero		1


	//   ....[11]....
        /*04ac*/ 	.word	0x000009e0
        /*04b0*/ 	.word	0x000000ff
        /*04b4*/ 	.word	0x00000060
        /*04b8*/ 	.short	0x0100
        /*04ba*/ 	.byte	0x06
	.zero		1


	//   ....[12]....
        /*04bc*/ 	.word	0x000009f0
        /*04c0*/ 	.word	0x000000ff
        /*04c4*/ 	.word	0x00000058
        /*04c8*/ 	.short	0x0100
        /*04ca*/ 	.byte	0x06
	.zero		1


	//   ....[13]....
        /*04cc*/ 	.word	0x00000a00
        /*04d0*/ 	.word	0x000000ff
        /*04d4*/ 	.word	0x00000068
        /*04d8*/ 	.short	0x0100
        /*04da*/ 	.byte	0x06
	.zero		1


	//   ....[14]....
        /*04dc*/ 	.word	0x00000b30
        /*04e0*/ 	.word	0x000000ff
        /*04e4*/ 	.word	0x00000070
        /*04e8*/ 	.short	0x0100
        /*04ea*/ 	.byte	0x04
	.zero		1


	//   ....[15]....
        /*04ec*/ 	.word	0x00000b40
        /*04f0*/ 	.word	0x000000ff
        /*04f4*/ 	.word	0x00000080
        /*04f8*/ 	.short	0x0100
        /*04fa*/ 	.byte	0x04
	.zero		1


	//   ....[16]....
        /*04fc*/ 	.word	0x00000b50
        /*0500*/ 	.word	0x000000ff
        /*0504*/ 	.word	0x00000078
        /*0508*/ 	.short	0x0100
        /*050a*/ 	.byte	0x04
	.zero		1


	//   ....[17]....
        /*050c*/ 	.word	0x00000b60
        /*0510*/ 	.word	0x000000ff
        /*0514*/ 	.word	0x00000088
        /*0518*/ 	.short	0x0100
        /*051a*/ 	.byte	0x04
	.zero		1


	//   ....[18]....
        /*051c*/ 	.word	0x00000c70
        /*0520*/ 	.word	0x000000ff
        /*0524*/ 	.word	0x00000090
        /*0528*/ 	.short	0x0100
        /*052a*/ 	.byte	0x04
	.zero		1


	//   ....[19]....
        /*052c*/ 	.word	0x00000c80
        /*0530*/ 	.word	0x000000ff
        /*0534*/ 	.word	0x000000a0
        /*0538*/ 	.short	0x0100
        /*053a*/ 	.byte	0x04
	.zero		1


	//   ....[20]....
        /*053c*/ 	.word	0x00000c90
        /*0540*/ 	.word	0x000000ff
        /*0544*/ 	.word	0x00000098
        /*0548*/ 	.short	0x0100
        /*054a*/ 	.byte	0x04
	.zero		1


	//   ....[21]....
        /*054c*/ 	.word	0x00000ca0
        /*0550*/ 	.word	0x000000ff
        /*0554*/ 	.word	0x000000a8
        /*0558*/ 	.short	0x0100
        /*055a*/ 	.byte	0x04
	.zero		1


	//   ....[22]....
        /*055c*/ 	.word	0x00001600
        /*0560*/ 	.word	0x00000002
        /*0564*/ 	.word	0x000000a0
        /*0568*/ 	.short	0x010a
        /*056a*/ 	.byte	0xff
	.zero		1


	//   ....[23]....
        /*056c*/ 	.word	0x00001620
        /*0570*/ 	.word	0x00000002
        /*0574*/ 	.word	0x00000090
        /*0578*/ 	.short	0x0101
        /*057a*/ 	.byte	0xff
	.zero		1


	//   ....[24]....
        /*057c*/ 	.word	0x00001700
        /*0580*/ 	.word	0x000000ff
        /*0584*/ 	.word	0x00000018
        /*0588*/ 	.short	0x010a
        /*058a*/ 	.byte	0x06
	.zero		1


	//   ....[25]....
        /*058c*/ 	.word	0x00001780
        /*0590*/ 	.word	0x000000ff
        /*0594*/ 	.word	0x00000018
        /*0598*/ 	.short	0x010a
        /*059a*/ 	.byte	0x21
	.zero		1


	//   ....[26]....
        /*059c*/ 	.word	0x000018d0
        /*05a0*/ 	.word	0x000000ff
        /*05a4*/ 	.word	0x00000018
        /*05a8*/ 	.short	0x010a
        /*05aa*/ 	.byte	0x08
	.zero		1


	//   ....[27]....
        /*05ac*/ 	.word	0x000019e0
        /*05b0*/ 	.word	0x000000ff
        /*05b4*/ 	.word	0x00000048
        /*05b8*/ 	.short	0x0101
        /*05ba*/ 	.byte	0x04
	.zero		1


	//   ....[28]....
        /*05bc*/ 	.word	0x00001a00
        /*05c0*/ 	.word	0x000000ff
        /*05c4*/ 	.word	0x00000018
        /*05c8*/ 	.short	0x010a
        /*05ca*/ 	.byte	0x06
	.zero		1


	//   ....[29]....
        /*05cc*/ 	.word	0x00001a80
        /*05d0*/ 	.word	0x000000ff
        /*05d4*/ 	.word	0x00000018
        /*05d8*/ 	.short	0x010a
        /*05da*/ 	.byte	0x11
	.zero		1


	//   ....[30]....
        /*05dc*/ 	.word	0x00001bd0
        /*05e0*/ 	.word	0x000000ff
        /*05e4*/ 	.word	0x00000018
        /*05e8*/ 	.short	0x010a
        /*05ea*/ 	.byte	0x08
	.zero		1


	//   ....[31]....
        /*05ec*/ 	.word	0x00001d10
        /*05f0*/ 	.word	0x00000003
        /*05f4*/ 	.word	0x00000050
        /*05f8*/ 	.short	0x010a
        /*05fa*/ 	.byte	0xff
	.zero		1


	//   ....[32]....
        /*05fc*/ 	.word	0x00001e60
        /*0600*/ 	.word	0x00000002
        /*0604*/ 	.word	0x00000000
        /*0608*/ 	.short	0x0101
        /*060a*/ 	.byte	0xff
	.zero		1


	//   ....[33]....
        /*060c*/ 	.word	0x00002400
        /*0610*/ 	.word	0x000000ff
        /*0614*/ 	.word	0x00000000
        /*0618*/ 	.short	0x010a
        /*061a*/ 	.byte	0x04
	.zero		1


	//   ....[34]....
        /*061c*/ 	.word	0x00002490
        /*0620*/ 	.word	0x000000ff
        /*0624*/ 	.word	0x00000000
        /*0628*/ 	.short	0x010a
        /*062a*/ 	.byte	0x05
	.zero		1


	//   ....[35]....
        /*062c*/ 	.word	0x00002530
        /*0630*/ 	.word	0x00000000
        /*0634*/ 	.word	0x00000000
        /*0638*/ 	.short	0x010a
        /*063a*/ 	.byte	0xff
	.zero		1


	//   ....[36]....
        /*063c*/ 	.word	0x00002670
        /*0640*/ 	.word	0x00000000
        /*0644*/ 	.word	0x00000090
        /*0648*/ 	.short	0x010a
        /*064a*/ 	.byte	0xff
	.zero		1


	//   ....[37]....
        /*064c*/ 	.word	0x000026e0
        /*0650*/ 	.word	0x00000000
        /*0654*/ 	.word	0x00000000
        /*0658*/ 	.short	0x0101
        /*065a*/ 	.byte	0xff
	.zero		1


	//   ....[38]....
        /*065c*/ 	.word	0x000026f0
        /*0660*/ 	.word	0x000000ff
        /*0664*/ 	.word	0x00000060
        /*0668*/ 	.short	0x010a
        /*066a*/ 	.byte	0x04
	.zero		1


	//   ....[39]....
        /*066c*/ 	.word	0x00002810
        /*0670*/ 	.word	0x00000000
        /*0674*/ 	.word	0x00000050
        /*0678*/ 	.short	0x010a
        /*067a*/ 	.byte	0xff
	.zero		1


	//   ....[40]....
        /*067c*/ 	.word	0x00002900
        /*0680*/ 	.word	0x00000000
        /*0684*/ 	.word	0x00000000
        /*0688*/ 	.short	0x0101
        /*068a*/ 	.byte	0xff
	.zero		1


	//   ....[41]....
        /*068c*/ 	.word	0x000029b0
        /*0690*/ 	.word	0x000000ff
        /*0694*/ 	.word	0x00000060
        /*0698*/ 	.short	0x0106
        /*069a*/ 	.byte	0x04
	.zero		1


	//   ....[42]....
        /*069c*/ 	.word	0x000029d0
        /*06a0*/ 	.word	0x000000ff
        /*06a4*/ 	.word	0x00000060
        /*06a8*/ 	.short	0x010a
        /*06aa*/ 	.byte	0x04
	.zero		1


	//   ....[43]....
        /*06ac*/ 	.word	0x00002a60
        /*06b0*/ 	.word	0x000000ff
        /*06b4*/ 	.word	0x00000060
        /*06b8*/ 	.short	0x0106
        /*06ba*/ 	.byte	0x07
	.zero		1


	//   ....[44]....
        /*06bc*/ 	.word	0x00002aa0
        /*06c0*/ 	.word	0x00000000
        /*06c4*/ 	.word	0x00000060
        /*06c8*/ 	.short	0x010a
        /*06ca*/ 	.byte	0xff
	.zero		1


	//   ....[45]....
        /*06cc*/ 	.word	0x00002ff0
        /*06d0*/ 	.word	0x00000003
        /*06d4*/ 	.word	0x00000050
        /*06d8*/ 	.short	0x010a
        /*06da*/ 	.byte	0xff
	.zero		1


	//   ....[46]....
        /*06dc*/ 	.word	0x00003100
        /*06e0*/ 	.word	0x00000005
        /*06e4*/ 	.word	0x00000000
        /*06e8*/ 	.short	0x0101
        /*06ea*/ 	.byte	0xff
	.zero		1


	//   ....[47]....
        /*06ec*/ 	.word	0x00003110
        /*06f0*/ 	.word	0x000000ff
        /*06f4*/ 	.word	0x00000000
        /*06f8*/ 	.short	0x010a
        /*06fa*/ 	.byte	0x05
	.zero		1


	//   ....[48]....
        /*06fc*/ 	.word	0x00003120
        /*0700*/ 	.word	0x000000ff
        /*0704*/ 	.word	0x00000080
        /*0708*/ 	.short	0x010a
        /*070a*/ 	.byte	0x1d
	.zero		1


	//   ....[49]....
        /*070c*/ 	.word	0x000031f0
        /*0710*/ 	.word	0x000000ff
        /*0714*/ 	.word	0x00000000
        /*0718*/ 	.short	0x010a
        /*071a*/ 	.byte	0x07
	.zero		1


	//   ....[50]....
        /*071c*/ 	.word	0x00003330
        /*0720*/ 	.word	0x000000ff
        /*0724*/ 	.word	0x00000000
        /*0728*/ 	.short	0x010a
        /*072a*/ 	.byte	0x06
	.zero		1


	//   ....[51]....
        /*072c*/ 	.word	0x000035d0
        /*0730*/ 	.word	0x000000ff
        /*0734*/ 	.word	0x00000000
        /*0738*/ 	.short	0x010a
        /*073a*/ 	.byte	0x04
	.zero		1


	//   ....[52]....
        /*073c*/ 	.word	0x00003660
        /*0740*/ 	.word	0x000000ff
        /*0744*/ 	.word	0x00000000
        /*0748*/ 	.short	0x010a
        /*074a*/ 	.byte	0x04
	.zero		1


	//   ....[53]....
        /*074c*/ 	.word	0x00003b40
        /*0750*/ 	.word	0x00000002
        /*0754*/ 	.word	0x00000050
        /*0758*/ 	.short	0x010a
        /*075a*/ 	.byte	0xff
	.zero		1


	//   ....[54]....
        /*075c*/ 	.word	0x00003cb0
        /*0760*/ 	.word	0x00000000
        /*0764*/ 	.word	0x00000000
        /*0768*/ 	.short	0x0101
        /*076a*/ 	.byte	0xff
	.zero		1


	//   ....[55]....
        /*076c*/ 	.word	0x00004170
        /*0770*/ 	.word	0x000000ff
        /*0774*/ 	.word	0x00000048
        /*0778*/ 	.short	0x010a
        /*077a*/ 	.byte	0x1d
	.zero		1


	//   ....[56]....
        /*077c*/ 	.word	0x00004340
        /*0780*/ 	.word	0x000000ff
        /*0784*/ 	.word	0x00000038
        /*0788*/ 	.short	0x010a
        /*078a*/ 	.byte	0x1d
	.zero		1


	//   ....[57]....
        /*078c*/ 	.word	0x000046e0
        /*0790*/ 	.word	0x000000ff
        /*0794*/ 	.word	0x00000030
        /*0798*/ 	.short	0x010b
        /*079a*/ 	.byte	0x1d
	.zero		1


	//   ....[58]....
        /*079c*/ 	.word	0x000046f0
        /*07a0*/ 	.word	0x000000ff
        /*07a4*/ 	.word	0x00000000
        /*07a8*/ 	.short	0x0101
        /*07aa*/ 	.byte	0x2c
	.zero		1


	//   ....[59]....
        /*07ac*/ 	.word	0x00004730
        /*07b0*/ 	.word	0x00000002
        /*07b4*/ 	.word	0x00000038
        /*07b8*/ 	.short	0x010a
        /*07ba*/ 	.byte	0xff
	.zero		1


	//   ....[60]....
        /*07bc*/ 	.word	0x00004930
        /*07c0*/ 	.word	0x000000ff
        /*07c4*/ 	.word	0x00000050
        /*07c8*/ 	.short	0x010a
        /*07ca*/ 	.byte	0x04
	.zero		1


	//   ....[61]....
        /*07cc*/ 	.word	0x00004a00
        /*07d0*/ 	.word	0x000000ff
        /*07d4*/ 	.word	0x00000000
        /*07d8*/ 	.short	0x0101
        /*07da*/ 	.byte	0x04
	.zero		1


	//   ....[62]....
        /*07dc*/ 	.word	0x000057f0
        /*07e0*/ 	.word	0x000000ff
        /*07e4*/ 	.word	0x00000030
        /*07e8*/ 	.short	0x010a
        /*07ea*/ 	.byte	0x2c
	.zero		1


	//   ....[63]....
        /*07ec*/ 	.word	0x00005820
        /*07f0*/ 	.word	0x00000005
        /*07f4*/ 	.word	0x00000070
        /*07f8*/ 	.short	0x010a
        /*07fa*/ 	.byte	0xff
	.zero		1


	//   ....[64]....
        /*07fc*/ 	.word	0x00005af0
        /*0800*/ 	.word	0x000000ff
        /*0804*/ 	.word	0x00000030
        /*0808*/ 	.short	0x010a
        /*080a*/ 	.byte	0x2c
	.zero		1


	//   ....[65]....
        /*080c*/ 	.word	0x00005e90
        /*0810*/ 	.word	0x000000ff
        /*0814*/ 	.word	0x00000000
        /*0818*/ 	.short	0x0101
        /*081a*/ 	.byte	0x04
	.zero		1


	//   ....[66]....
        /*081c*/ 	.word	0x00005f80
        /*0820*/ 	.word	0x00000005
        /*0824*/ 	.word	0x00000070
        /*0828*/ 	.short	0x010a
        /*082a*/ 	.byte	0xff
	.zero		1


	//   ....[67]....
        /*082c*/ 	.word	0x000098d0
        /*0830*/ 	.word	0x000000ff
        /*0834*/ 	.word	0x00000000
        /*0838*/ 	.short	0x0101
        /*083a*/ 	.byte	0x05
	.zero		1


	//   ....[68]....
        /*083c*/ 	.word	0x0000aee0
        /*0840*/ 	.word	0x00000002
        /*0844*/ 	.word	0x000000a0
        /*0848*/ 	.short	0x010a
        /*084a*/ 	.byte	0xff
	.zero		1


	//   ....[69]....
        /*084c*/ 	.word	0x0000af40
        /*0850*/ 	.word	0x00000004
        /*0854*/ 	.word	0x00000018
        /*0858*/ 	.short	0x010a
        /*085a*/ 	.byte	0xff
	.zero		1


	//   ....[70]....
        /*085c*/ 	.word	0x0000afa0
        /*0860*/ 	.word	0x00000004
        /*0864*/ 	.word	0x00000018
        /*0868*/ 	.short	0x010a
        /*086a*/ 	.byte	0xff
	.zero		1


	//   ....[71]....
        /*086c*/ 	.word	0x0000aff0
        /*0870*/ 	.word	0x00000003
        /*0874*/ 	.word	0x00000050
        /*0878*/ 	.short	0x010a
        /*087a*/ 	.byte	0xff
	.zero		1


	//   ....[72]....
        /*087c*/ 	.word	0x0000b050
        /*0880*/ 	.word	0x00000003
        /*0884*/ 	.word	0x00000000
        /*0888*/ 	.short	0x010a
        /*088a*/ 	.byte	0xff
	.zero		1


	//   ....[73]....
        /*088c*/ 	.word	0x0000b0b0
        /*0890*/ 	.word	0x00000003
        /*0894*/ 	.word	0x00000000
        /*0898*/ 	.short	0x010a
        /*089a*/ 	.byte	0xff
	.zero		1


	//   ....[74]....
        /*089c*/ 	.word	0x0000b100
        /*08a0*/ 	.word	0x00000000
        /*08a4*/ 	.word	0x00000090
        /*08a8*/ 	.short	0x010a
        /*08aa*/ 	.byte	0xff
	.zero		1


	//   ....[75]....
        /*08ac*/ 	.word	0x0000b160
        /*08b0*/ 	.word	0x00000003
        /*08b4*/ 	.word	0x00000060
        /*08b8*/ 	.short	0x010a
        /*08ba*/ 	.byte	0xff
	.zero		1


	//   ....[76]....
        /*08bc*/ 	.word	0x0000b1b0
        /*08c0*/ 	.word	0x00000000
        /*08c4*/ 	.word	0x00000050
        /*08c8*/ 	.short	0x010a
        /*08ca*/ 	.byte	0xff
	.zero		1


	//   ....[77]....
        /*08cc*/ 	.word	0x0000b210
        /*08d0*/ 	.word	0x00000002
        /*08d4*/ 	.word	0x00000060
        /*08d8*/ 	.short	0x010a
        /*08da*/ 	.byte	0xff
	.zero		1


	//   ....[78]....
        /*08dc*/ 	.word	0x0000b260
        /*08e0*/ 	.word	0x00000003
        /*08e4*/ 	.word	0x00000050
        /*08e8*/ 	.short	0x010a
        /*08ea*/ 	.byte	0xff
	.zero		1


	//   ....[79]....
        /*08ec*/ 	.word	0x0000b2c0
        /*08f0*/ 	.word	0x00000004
        /*08f4*/ 	.word	0x00000080
        /*08f8*/ 	.short	0x010a
        /*08fa*/ 	.byte	0xff
	.zero		1


	//   ....[80]....
        /*08fc*/ 	.word	0x0000b320
        /*0900*/ 	.word	0x00000002
        /*0904*/ 	.word	0x00000000
        /*0908*/ 	.short	0x010a
        /*090a*/ 	.byte	0xff
	.zero		1


	//   ....[81]....
        /*090c*/ 	.word	0x0000b380
        /*0910*/ 	.word	0x00000002
        /*0914*/ 	.word	0x00000000
        /*0918*/ 	.short	0x010a
        /*091a*/ 	.byte	0xff
	.zero		1


	//   ....[82]....
        /*091c*/ 	.word	0x0000b3e0
        /*0920*/ 	.word	0x00000002
        /*0924*/ 	.word	0x00000000
        /*0928*/ 	.short	0x010a
        /*092a*/ 	.byte	0xff
	.zero		1


	//   ....[83]....
        /*092c*/ 	.word	0x0000b430
        /*0930*/ 	.word	0x00000002
        /*0934*/ 	.word	0x00000050
        /*0938*/ 	.short	0x010a
        /*093a*/ 	.byte	0xff
	.zero		1


	//   ....[84]....
        /*093c*/ 	.word	0x0000b490
        /*0940*/ 	.word	0x00000002
        /*0944*/ 	.word	0x00000048
        /*0948*/ 	.short	0x010a
        /*094a*/ 	.byte	0xff
	.zero		1


	//   ....[85]....
        /*094c*/ 	.word	0x0000b4f0
        /*0950*/ 	.word	0x00000002
        /*0954*/ 	.word	0x00000038
        /*0958*/ 	.short	0x010a
        /*095a*/ 	.byte	0xff
	.zero		1


	//   ....[86]....
        /*095c*/ 	.word	0x0000b550
        /*0960*/ 	.word	0x00000002
        /*0964*/ 	.word	0x00000050
        /*0968*/ 	.short	0x010a
        /*096a*/ 	.byte	0xff
	.zero		1


	//   ....[87]....
        /*096c*/ 	.word	0x0000b5b0
        /*0970*/ 	.word	0x00000003
        /*0974*/ 	.word	0x00000030
        /*0978*/ 	.short	0x010a
        /*097a*/ 	.byte	0xff
	.zero		1


	//   ....[88]....
        /*097c*/ 	.word	0x0000b600
        /*0980*/ 	.word	0x00000005
        /*0984*/ 	.word	0x00000070
        /*0988*/ 	.short	0x010a
        /*098a*/ 	.byte	0xff
	.zero		1


	//----- nvinfo : EIATTR_NUM_MBARRIERS
	.align		4
.L_49:
        /*098c*/ 	.byte	0x03, 0x38
        /*098e*/ 	.short	0x0016


	//----- nvinfo : EIATTR_EXIT_INSTR_OFFSETS
	.align		4
        /*0990*/ 	.byte	0x04, 0x1c
        /*0992*/ 	.short	(.L_51 - .L_50)


	//   ....[0]....
.L_50:
        /*0994*/ 	.word	0x00002560


	//   ....[1]....
        /*0998*/ 	.word	0x00002a70


	//   ....[2]....
        /*099c*/ 	.word	0x00002ad0


	//   ....[3]....
        /*09a0*/ 	.word	0x000038c0


	//   ....[4]....
        /*09a4*/ 	.word	0x00004760


	//   ....[5]....
        /*09a8*/ 	.word	0x000047a0


	//   ....[6]....
        /*09ac*/ 	.word	0x0000aed0


	//----- nvinfo : EIATTR_MAX_THREADS
	.align		4
.L_51:
        /*09b0*/ 	.byte	0x04, 0x05
        /*09b2*/ 	.short	(.L_53 - .L_52)
.L_52:
        /*09b4*/ 	.word	0x00000100
        /*09b8*/ 	.word	0x00000001
        /*09bc*/ 	.word	0x00000001


	//----- nvinfo : EIATTR_CRS_STACK_SIZE
	.align		4
.L_53:
        /*09c0*/ 	.byte	0x04, 0x1e
        /*09c2*/ 	.short	(.L_55 - .L_54)
.L_54:
        /*09c4*/ 	.word	0x00000000


	//----- nvinfo : EIATTR_CBANK_PARAM_SIZE
	.align		4
.L_55:
        /*09c8*/ 	.byte	0x03, 0x19
        /*09ca*/ 	.short	0x0800


	//----- nvinfo : EIATTR_PARAM_CBANK
	.align		4
        /*09cc*/ 	.byte	0x04, 0x0a
        /*09ce*/ 	.short	(.L_57 - .L_56)
	.align		4
.L_56:
        /*09d0*/ 	.word	index@(.nv.constant0._ZN7cutlass13device_kernelINS_4gemm6kernel13GemmUniversalIN4cute5tupleIJiiiiEEENS1_10collective13CollectiveMmaINS1_35MainloopSm100TmaUmmaWarpSpecializedILi3ELi2ELi2ENS5_IJNS4_1CILi1EEESB_SB_EEEEENS5_IJNSA_ILi128EEENSA_ILi224EEESE_EEEaNS5_IJlSB_lEEEaSH_NS4_8TiledMMAINS4_8MMA_AtomIJNS4_15SM100_MMA_S8_SSIaaiLi128ELi224ELNS4_4UMMA5MajorE0ELSM_0ELNSL_8SaturateE0EEEEEENS4_6LayoutISC_NS5_IJNSA_ILi0EEESR_SR_EEEEENS5_IJNS4_10UnderscoreESU_SU_EEEEENS4_13SM90_TMA_LOADENS4_14ComposedLayoutINS4_7SwizzleILi3ELi4ELi3EEENS4_18smem_ptr_flag_bitsILi8EEENSQ_INS5_IJNSA_ILi8EEESE_EEENS5_IJSE_SB_EEEEEEEvNS4_8identityESX_S17_vS18_EENS_8epilogue10collective18CollectiveEpilogueINS1A_23Sm100TmaWarpSpecializedILi1ELi1ELi224ELb0ELb0EEEJSG_NS5_IJNSQ_ISE_SB_EENSQ_ISF_SB_EEEEEaSH_aSH_NS1A_6fusion15FusionCallbacksIS1E_NS1I_17LinearCombinationIaiaiLNS_15FloatRoundStyleE2EEESG_S1H_JEEENS4_5SM1004TMEM4LOAD26SM100_TMEM_LOAD_32dp32b32xESX_NSY_INSZ_ILi1ELi4ELi3EEES12_NSQ_INS5_IJS13_NSA_ILi32EEEEEENS5_IJS1T_SB_EEEEEEENS4_39AutoVectorizingCopyWithAssumedAlignmentILi128EEENS4_14SM90_TMA_STOREES1X_S1Z_S1Z_EEEvvEEEEvNT_6ParamsE)
        /*09d4*/ 	.short	0x0380
        /*09d6*/ 	.short	0x0800


	//----- nvinfo : EIATTR_SW_WAR
	.align		4
.L_57:
        /*09d8*/ 	.byte	0x04, 0x36
        /*09da*/ 	.short	(.L_59 - .L_58)
.L_58:
        /*09dc*/ 	.word	0x00000008
.L_59:


//--------------------- .nv.callgraph             --------------------------
	.section	.nv.callgraph,"",@"SHT_CUDA_CALLGRAPH"
	.align	4
	.sectionentsize	8
	.align		4
        /*0000*/ 	.word	0x00000000
	.align		4
        /*0004*/ 	.word	0xffffffff
	.align		4
        /*0008*/ 	.word	index@(_ZN7cutlass13device_kernelINS_4gemm6kernel13GemmUniversalIN4cute5tupleIJiiiiEEENS1_10collective13CollectiveMmaINS1_35MainloopSm100TmaUmmaWarpSpecializedILi3ELi2ELi2ENS5_IJNS4_1CILi1EEESB_SB_EEEEENS5_IJNSA_ILi128EEENSA_ILi224EEESE_EEEaNS5_IJlSB_lEEEaSH_NS4_8TiledMMAINS4_8MMA_AtomIJNS4_15SM100_MMA_S8_SSIaaiLi128ELi224ELNS4_4UMMA5MajorE0ELSM_0ELNSL_8SaturateE0EEEEEENS4_6LayoutISC_NS5_IJNSA_ILi0EEESR_SR_EEEEENS5_IJNS4_10UnderscoreESU_SU_EEEEENS4_13SM90_TMA_LOADENS4_14ComposedLayoutINS4_7SwizzleILi3ELi4ELi3EEENS4_18smem_ptr_flag_bitsILi8EEENSQ_INS5_IJNSA_ILi8EEESE_EEENS5_IJSE_SB_EEEEEEEvNS4_8identityESX_S17_vS18_EENS_8epilogue10collective18CollectiveEpilogueINS1A_23Sm100TmaWarpSpecializedILi1ELi1ELi224ELb0ELb0EEEJSG_NS5_IJNSQ_ISE_SB_EENSQ_ISF_SB_EEEEEaSH_aSH_NS1A_6fusion15FusionCallbacksIS1E_NS1I_17LinearCombinationIaiaiLNS_15FloatRoundStyleE2EEESG_S1H_JEEENS4_5SM1004TMEM4LOAD26SM100_TMEM_LOAD_32dp32b32xESX_NSY_INSZ_ILi1ELi4ELi3EEES12_NSQ_INS5_IJS13_NSA_ILi32EEEEEENS5_IJS1T_SB_EEEEEEENS4_39AutoVectorizingCopyWithAssumedAlignmentILi128EEENS4_14SM90_TMA_STOREES1X_S1Z_S1Z_EEEvvEEEEvNT_6ParamsE)
	.align		4
        /*000c*/ 	.word	index@(__assertfail)
	.align		4
        /*0010*/ 	.word	0x00000000
	.align		4
        /*0014*/ 	.word	0xfffffffe
	.align		4
        /*0018*/ 	.word	0x00000000
	.align		4
        /*001c*/ 	.word	0xfffffffd
	.align		4
        /*0020*/ 	.word	0x00000000
	.align		4
        /*0024*/ 	.word	0xfffffffc


//--------------------- .nv.constant4             --------------------------
	.section	.nv.constant4,"a",@progbits
	.align	8
	.align		8
.nv.constant4:
        /*0000*/ 	.dword	__assertfail
	.align		8
        /*0008*/ 	.dword	__unnamed_1
	.align		8
        /*0010*/ 	.dword	__unnamed_2
	.align		8
        /*0018*/ 	.dword	_ZN40_INTERNAL_69c7d085_4_k_cu_dc302cab_270704cuda3std3__45__cpo5beginE
	.align		8
        /*0020*/ 	.dword	_ZN40_INTERNAL_69c7d085_4_k_cu_dc302cab_270704cuda3std3__45__cpo3endE
	.align		8
        /*0028*/ 	.dword	_ZN40_INTERNAL_69c7d085_4_k_cu_dc302cab_270704cuda3std3__45__cpo6cbeginE
	.align		8
        /*0030*/ 	.dword	_ZN40_INTERNAL_69c7d085_4_k_cu_dc302cab_270704cuda3std3__45__cpo4cendE
	.align		8
        /*0038*/ 	.dword	_ZN40_INTERNAL_69c7d085_4_k_cu_dc302cab_270704cuda3std3__442_GLOBAL__N__69c7d085_4_k_cu_dc302cab_270706ignoreE
	.align		8
        /*0040*/ 	.dword	_ZN40_INTERNAL_69c7d085_4_k_cu_dc302cab_270704cuda3std3__419piecewise_constructE
	.align		8
        /*0048*/ 	.dword	_ZN40_INTERNAL_69c7d085_4_k_cu_dc302cab_270704cuda3std3__48in_placeE
	.align		8
        /*0050*/ 	.dword	_ZN40_INTERNAL_69c7d085_4_k_cu_dc302cab_270704cuda3std6ranges3__45__cpo4swapE
	.align		8
        /*0058*/ 	.dword	_ZN40_INTERNAL_69c7d085_4_k_cu_dc302cab_270704cuda3std6ranges3__45__cpo9iter_moveE
	.align		8
        /*0060*/ 	.dword	_ZN40_INTERNAL_69c7d085_4_k_cu_dc302cab_270704cute7productE
	.align		8
        /*0068*/ 	.dword	_ZN40_INTERNAL_69c7d085_4_k_cu_dc302cab_270704cute1_E
	.align		8
        /*0070*/ 	.dword	$str$25
	.align		8
        /*0078*/ 	.dword	$str$26
	.align		8
        /*0080*/ 	.dword	$str$27
	.align		8
        /*0088*/ 	.dword	$str$28


//--------------------- .text._ZN7cutlass13device_kernelINS_4gemm6kernel13GemmUniversalIN4cute5tupleIJiiiiEEENS1_10collective13CollectiveMmaINS1_35MainloopSm100TmaUmmaWarpSpecializedILi3ELi2ELi2ENS5_IJNS4_1CILi1EEESB_SB_EEEEENS5_IJNSA_ILi128EEENSA_ILi224EEESE_EEEaNS5_IJlSB_lEEEaSH_NS4_8TiledMMAINS4_8MMA_AtomIJNS4_15SM100_MMA_S8_SSIaaiLi128ELi224ELNS4_4UMMA5MajorE0ELSM_0ELNSL_8SaturateE0EEEEEENS4_6LayoutISC_NS5_IJNSA_ILi0EEESR_SR_EEEEENS5_IJNS4_10UnderscoreESU_SU_EEEEENS4_13SM90_TMA_LOADENS4_14ComposedLayoutINS4_7SwizzleILi3ELi4ELi3EEENS4_18smem_ptr_flag_bitsILi8EEENSQ_INS5_IJNSA_ILi8EEESE_EEENS5_IJSE_SB_EEEEEEEvNS4_8identityESX_S17_vS18_EENS_8epilogue10collective18CollectiveEpilogueINS1A_23Sm100TmaWarpSpecializedILi1ELi1ELi224ELb0ELb0EEEJSG_NS5_IJNSQ_ISE_SB_EENSQ_ISF_SB_EEEEEaSH_aSH_NS1A_6fusion15FusionCallbacksIS1E_NS1I_17LinearCombinationIaiaiLNS_15FloatRoundStyleE2EEESG_S1H_JEEENS4_5SM1004TMEM4LOAD26SM100_TMEM_LOAD_32dp32b32xESX_NSY_INSZ_ILi1ELi4ELi3EEES12_NSQ_INS5_IJS13_NSA_ILi32EEEEEENS5_IJS1T_SB_EEEEEEENS4_39AutoVectorizingCopyWithAssumedAlignmentILi128EEENS4_14SM90_TMA_STOREES1X_S1Z_S1Z_EEEvvEEEEvNT_6ParamsE --------------------------
	.section	.text._ZN7cutlass13device_kernelINS_4gemm6kernel13GemmUniversalIN4cute5tupleIJiiiiEEENS1_10collective13CollectiveMmaINS1_35MainloopSm100TmaUmmaWarpSpecializedILi3ELi2ELi2ENS5_IJNS4_1CILi1EEESB_SB_EEEEENS5_IJNSA_ILi128EEENSA_ILi224EEESE_EEEaNS5_IJlSB_lEEEaSH_NS4_8TiledMMAINS4_8MMA_AtomIJNS4_15SM100_MMA_S8_SSIaaiLi128ELi224ELNS4_4UMMA5MajorE0ELSM_0ELNSL_8SaturateE0EEEEEENS4_6LayoutISC_NS5_IJNSA_ILi0EEESR_SR_EEEEENS5_IJNS4_10UnderscoreESU_SU_EEEEENS4_13SM90_TMA_LOADENS4_14ComposedLayoutINS4_7SwizzleILi3ELi4ELi3EEENS4_18smem_ptr_flag_bitsILi8EEENSQ_INS5_IJNSA_ILi8EEESE_EEENS5_IJSE_SB_EEEEEEEvNS4_8identityESX_S17_vS18_EENS_8epilogue10collective18CollectiveEpilogueINS1A_23Sm100TmaWarpSpecializedILi1ELi1ELi224ELb0ELb0EEEJSG_NS5_IJNSQ_ISE_SB_EENSQ_ISF_SB_EEEEEaSH_aSH_NS1A_6fusion15FusionCallbacksIS1E_NS1I_17LinearCombinationIaiaiLNS_15FloatRoundStyleE2EEESG_S1H_JEEENS4_5SM1004TMEM4LOAD26SM100_TMEM_LOAD_32dp32b32xESX_NSY_INSZ_ILi1ELi4ELi3EEES12_NSQ_INS5_IJS13_NSA_ILi32EEEEEENS5_IJS1T_SB_EEEEEEENS4_39AutoVectorizingCopyWithAssumedAlignmentILi128EEENS4_14SM90_TMA_STOREES1X_S1Z_S1Z_EEEvvEEEEvNT_6ParamsE,"ax",@progbits
	.align	128
.text._ZN7cutlass13device_kernelINS_4gemm6kernel13GemmUniversalIN4cute5tupleIJiiiiEEENS1_10collective13CollectiveMmaINS1_35MainloopSm100TmaUmmaWarpSpecializedILi3ELi2ELi2ENS5_IJNS4_1CILi1EEESB_SB_EEEEENS5_IJNSA_ILi128EEENSA_ILi224EEESE_EEEaNS5_IJlSB_lEEEaSH_NS4_8TiledMMAINS4_8MMA_AtomIJNS4_15SM100_MMA_S8_SSIaaiLi128ELi224ELNS4_4UMMA5MajorE0ELSM_0ELNSL_8SaturateE0EEEEEENS4_6LayoutISC_NS5_IJNSA_ILi0EEESR_SR_EEEEENS5_IJNS4_10UnderscoreESU_SU_EEEEENS4_13SM90_TMA_LOADENS4_14ComposedLayoutINS4_7SwizzleILi3ELi4ELi3EEENS4_18smem_ptr_flag_bitsILi8EEENSQ_INS5_IJNSA_ILi8EEESE_EEENS5_IJSE_SB_EEEEEEEvNS4_8identityESX_S17_vS18_EENS_8epilogue10collective18CollectiveEpilogueINS1A_23Sm100TmaWarpSpecializedILi1ELi1ELi224ELb0ELb0EEEJSG_NS5_IJNSQ_ISE_SB_EENSQ_ISF_SB_EEEEEaSH_aSH_NS1A_6fusion15FusionCallbacksIS1E_NS1I_17LinearCombinationIaiaiLNS_15FloatRoundStyleE2EEESG_S1H_JEEENS4_5SM1004TMEM4LOAD26SM100_TMEM_LOAD_32dp32b32xESX_NSY_INSZ_ILi1ELi4ELi3EEES12_NSQ_INS5_IJS13_NSA_ILi32EEEEEENS5_IJS1T_SB_EEEEEEENS4_39AutoVectorizingCopyWithAssumedAlignmentILi128EEENS4_14SM90_TMA_STOREES1X_S1Z_S1Z_EEEvvEEEEvNT_6ParamsE:
        .type           _ZN7cutlass13device_kernelINS_4gemm6kernel13GemmUniversalIN4cute5tupleIJiiiiEEENS1_10collective13CollectiveMmaINS1_35MainloopSm100TmaUmmaWarpSpecializedILi3ELi2ELi2ENS5_IJNS4_1CILi1EEESB_SB_EEEEENS5_IJNSA_ILi128EEENSA_ILi224EEESE_EEEaNS5_IJlSB_lEEEaSH_NS4_8TiledMMAINS4_8MMA_AtomIJNS4_15SM100_MMA_S8_SSIaaiLi128ELi224ELNS4_4UMMA5MajorE0ELSM_0ELNSL_8SaturateE0EEEEEENS4_6LayoutISC_NS5_IJNSA_ILi0EEESR_SR_EEEEENS5_IJNS4_10UnderscoreESU_SU_EEEEENS4_13SM90_TMA_LOADENS4_14ComposedLayoutINS4_7SwizzleILi3ELi4ELi3EEENS4_18smem_ptr_flag_bitsILi8EEENSQ_INS5_IJNSA_ILi8EEESE_EEENS5_IJSE_SB_EEEEEEEvNS4_8identityESX_S17_vS18_EENS_8epilogue10collective18CollectiveEpilogueINS1A_23Sm100TmaWarpSpecializedILi1ELi1ELi224ELb0ELb0EEEJSG_NS5_IJNSQ_ISE_SB_EENSQ_ISF_SB_EEEEEaSH_aSH_NS1A_6fusion15FusionCallbacksIS1E_NS1I_17LinearCombinationIaiaiLNS_15FloatRoundStyleE2EEESG_S1H_JEEENS4_5SM1004TMEM4LOAD26SM100_TMEM_LOAD_32dp32b32xESX_NSY_INSZ_ILi1ELi4ELi3EEES12_NSQ_INS5_IJS13_NSA_ILi32EEEEEENS5_IJS1T_SB_EEEEEEENS4_39AutoVectorizingCopyWithAssumedAlignmentILi128EEENS4_14SM90_TMA_STOREES1X_S1Z_S1Z_EEEvvEEEEvNT_6ParamsE,@function
        .size           _ZN7cutlass13device_kernelINS_4gemm6kernel13GemmUniversalIN4cute5tupleIJiiiiEEENS1_10collective13CollectiveMmaINS1_35MainloopSm100TmaUmmaWarpSpecializedILi3ELi2ELi2ENS5_IJNS4_1CILi1EEESB_SB_EEEEENS5_IJNSA_ILi128EEENSA_ILi224EEESE_EEEaNS5_IJlSB_lEEEaSH_NS4_8TiledMMAINS4_8MMA_AtomIJNS4_15SM100_MMA_S8_SSIaaiLi128ELi224ELNS4_4UMMA5MajorE0ELSM_0ELNSL_8SaturateE0EEEEEENS4_6LayoutISC_NS5_IJNSA_ILi0EEESR_SR_EEEEENS5_IJNS4_10UnderscoreESU_SU_EEEEENS4_13SM90_TMA_LOADENS4_14ComposedLayoutINS4_7SwizzleILi3ELi4ELi3EEENS4_18smem_ptr_flag_bitsILi8EEENSQ_INS5_IJNSA_ILi8EEESE_EEENS5_IJSE_SB_EEEEEEEvNS4_8identityESX_S17_vS18_EENS_8epilogue10collective18CollectiveEpilogueINS1A_23Sm100TmaWarpSpecializedILi1ELi1ELi224ELb0ELb0EEEJSG_NS5_IJNSQ_ISE_SB_EENSQ_ISF_SB_EEEEEaSH_aSH_NS1A_6fusion15FusionCallbacksIS1E_NS1I_17LinearCombinationIaiaiLNS_15FloatRoundStyleE2EEESG_S1H_JEEENS4_5SM1004TMEM4LOAD26SM100_TMEM_LOAD_32dp32b32xESX_NSY_INSZ_ILi1ELi4ELi3EEES12_NSQ_INS5_IJS13_NSA_ILi32EEEEEENS5_IJS1T_SB_EEEEEEENS4_39AutoVectorizingCopyWithAssumedAlignmentILi128EEENS4_14SM90_TMA_STOREES1X_S1Z_S1Z_EEEvvEEEEvNT_6ParamsE,(.L_x_125 - _ZN7cutlass13device_kernelINS_4gemm6kernel13GemmUniversalIN4cute5tupleIJiiiiEEENS1_10collective13CollectiveMmaINS1_35MainloopSm100TmaUmmaWarpSpecializedILi3ELi2ELi2ENS5_IJNS4_1CILi1EEESB_SB_EEEEENS5_IJNSA_ILi128EEENSA_ILi224EEESE_EEEaNS5_IJlSB_lEEEaSH_NS4_8TiledMMAINS4_8MMA_AtomIJNS4_15SM100_MMA_S8_SSIaaiLi128ELi224ELNS4_4UMMA5MajorE0ELSM_0ELNSL_8SaturateE0EEEEEENS4_6LayoutISC_NS5_IJNSA_ILi0EEESR_SR_EEEEENS5_IJNS4_10UnderscoreESU_SU_EEEEENS4_13SM90_TMA_LOADENS4_14ComposedLayoutINS4_7SwizzleILi3ELi4ELi3EEENS4_18smem_ptr_flag_bitsILi8EEENSQ_INS5_IJNSA_ILi8EEESE_EEENS5_IJSE_SB_EEEEEEEvNS4_8identityESX_S17_vS18_EENS_8epilogue10collective18CollectiveEpilogueINS1A_23Sm100TmaWarpSpecializedILi1ELi1ELi224ELb0ELb0EEEJSG_NS5_IJNSQ_ISE_SB_EENSQ_ISF_SB_EEEEEaSH_aSH_NS1A_6fusion15FusionCallbacksIS1E_NS1I_17LinearCombinationIaiaiLNS_15FloatRoundStyleE2EEESG_S1H_JEEENS4_5SM1004TMEM4LOAD26SM100_TMEM_LOAD_32dp32b32xESX_NSY_INSZ_ILi1ELi4ELi3EEES12_NSQ_INS5_IJS13_NSA_ILi32EEEEEENS5_IJS1T_SB_EEEEEEENS4_39AutoVectorizingCopyWithAssumedAlignmentILi128EEENS4_14SM90_TMA_STOREES1X_S1Z_S1Z_EEEvvEEEEvNT_6ParamsE)
        .other          _ZN7cutlass13device_kernelINS_4gemm6kernel13GemmUniversalIN4cute5tupleIJiiiiEEENS1_10collective13CollectiveMmaINS1_35MainloopSm100TmaUmmaWarpSpecializedILi3ELi2ELi2ENS5_IJNS4_1CILi1EEESB_SB_EEEEENS5_IJNSA_ILi128EEENSA_ILi224EEESE_EEEaNS5_IJlSB_lEEEaSH_NS4_8TiledMMAINS4_8MMA_AtomIJNS4_15SM100_MMA_S8_SSIaaiLi128ELi224ELNS4_4UMMA5MajorE0ELSM_0ELNSL_8SaturateE0EEEEEENS4_6LayoutISC_NS5_IJNSA_ILi0EEESR_SR_EEEEENS5_IJNS4_10UnderscoreESU_SU_EEEEENS4_13SM90_TMA_LOADENS4_14ComposedLayoutINS4_7SwizzleILi3ELi4ELi3EEENS4_18smem_ptr_flag_bitsILi8EEENSQ_INS5_IJNSA_ILi8EEESE_EEENS5_IJSE_SB_EEEEEEEvNS4_8identityESX_S17_vS18_EENS_8epilogue10collective18CollectiveEpilogueINS1A_23Sm100TmaWarpSpecializedILi1ELi1ELi224ELb0ELb0EEEJSG_NS5_IJNSQ_ISE_SB_EENSQ_ISF_SB_EEEEEaSH_aSH_NS1A_6fusion15FusionCallbacksIS1E_NS1I_17LinearCombinationIaiaiLNS_15FloatRoundStyleE2EEESG_S1H_JEEENS4_5SM1004TMEM4LOAD26SM100_TMEM_LOAD_32dp32b32xESX_NSY_INSZ_ILi1ELi4ELi3EEES12_NSQ_INS5_IJS13_NSA_ILi32EEEEEENS5_IJS1T_SB_EEEEEEENS4_39AutoVectorizingCopyWithAssumedAlignmentILi128EEENS4_14SM90_TMA_STOREES1X_S1Z_S1Z_EEEvvEEEEvNT_6ParamsE,@"STO_CUDA_ENTRY STV_DEFAULT"
_ZN7cutlass13device_kernelINS_4gemm6kernel13GemmUniversalIN4cute5tupleIJiiiiEEENS1_10collective13CollectiveMmaINS1_35MainloopSm100TmaUmmaWarpSpecializedILi3ELi2ELi2ENS5_IJNS4_1CILi1EEESB_SB_EEEEENS5_IJNSA_ILi128EEENSA_ILi224EEESE_EEEaNS5_IJlSB_lEEEaSH_NS4_8TiledMMAINS4_8MMA_AtomIJNS4_15SM100_MMA_S8_SSIaaiLi128ELi224ELNS4_4UMMA5MajorE0ELSM_0ELNSL_8SaturateE0EEEEEENS4_6LayoutISC_NS5_IJNSA_ILi0EEESR_SR_EEEEENS5_IJNS4_10UnderscoreESU_SU_EEEEENS4_13SM90_TMA_LOADENS4_14ComposedLayoutINS4_7SwizzleILi3ELi4ELi3EEENS4_18smem_ptr_flag_bitsILi8EEENSQ_INS5_IJNSA_ILi8EEESE_EEENS5_IJSE_SB_EEEEEEEvNS4_8identityESX_S17_vS18_EENS_8epilogue10collective18CollectiveEpilogueINS1A_23Sm100TmaWarpSpecializedILi1ELi1ELi224ELb0ELb0EEEJSG_NS5_IJNSQ_ISE_SB_EENSQ_ISF_SB_EEEEEaSH_aSH_NS1A_6fusion15FusionCallbacksIS1E_NS1I_17LinearCombinationIaiaiLNS_15FloatRoundStyleE2EEESG_S1H_JEEENS4_5SM1004TMEM4LOAD26SM100_TMEM_LOAD_32dp32b32xESX_NSY_INSZ_ILi1ELi4ELi3EEES12_NSQ_INS5_IJS13_NSA_ILi32EEEEEENS5_IJS1T_SB_EEEEEEENS4_39AutoVectorizingCopyWithAssumedAlignmentILi128EEENS4_14SM90_TMA_STOREES1X_S1Z_S1Z_EEEvvEEEEvNT_6ParamsE:
[----:B------:R-:W1:Y:S01]  /*0000*/  LDC R1, c[0x0][0x37c] ;  /* 0x0000df00ff017b82 */ /* 0x000e620000000800 */
[----:B------:R-:W2:Y:S01]  /*0010*/  S2R R6, SR_TID.X ;  /* 0x0000000000067919 */ /* 0x000ea20000002100 */
[----:B------:R-:W3:Y:S01]  /*0020*/  LDCU.64 UR8, c[0x0][0x890] ;  /* 0x00011200ff0877ac */ /* 0x000ee20008000a00 */
[----:B-1----:R-:W-:Y:S01]  /*0030*/  VIADD R1, R1, 0xffffff88 ;  /* 0xffffff8801017836 */ /* 0x002fe20000000000 */
[----:B------:R-:W-:Y:S01]  /*0040*/  ELECT P3, URZ, PT ;  /* 0x0000000000ff782f */ /* 0x000fe20003860000 */
[----:B---3--:R-:W-:-:S04]  /*0050*/  UISETP.NE.U32.AND UP0, UPT, UR8, URZ, UPT ;  /* 0x000000ff0800728c */ /* 0x008fc8000bf05070 */
[----:B------:R-:W-:Y:S01]  /*0060*/  UISETP.NE.AND.EX UP0, UPT, UR9, URZ, UPT, UP0 ;  /* 0x000000ff0900728c */ /* 0x000fe2000bf05300 */
[----:B--2---:R-:W-:-:S05]  /*0070*/  SHF.R.U32.HI R2, RZ, 0x5, R6 ;  /* 0x00000005ff027819 */ /* 0x004fca0000011606 */
[----:B------:R-:W1:Y:S02]  /*0080*/  SHFL.IDX PT, R0, R2, RZ, 0x1f ;  /* 0x00001fff02007589 */ /* 0x000e6400000e0000 */
[----:B-1----:R-:W-:Y:S02]  /*0090*/  R2UR UR18, R0 ;  /* 0x00000000001272ca */ /* 0x002fe400000e0000 */
[----:B------:R-:W-:-:S05]  /*00a0*/  PRMT R0, RZ, 0x7610, R0 ;  /* 0x00007610ff007816 */ /* 0x000fca0000000000 */
[----:B------:R1:W-:Y:S01]  /*00b0*/  STL.S16 [R1+0x60], R0 ;  /* 0x0000600001007387 */ /* 0x0003e20000100600 */
[----:B------:R-:W-:Y:S07]  /*00c0*/  BRA.U UP0, `(.L_x_0) ;  /* 0x0000000100387547 */ /* 0x000fee000b800000 */
[----:B------:R-:W2:Y:S02]  /*00d0*/  LDCU.64 UR4, c[0x0][0x888] ;  /* 0x00011100ff0477ac */ /* 0x000ea40008000a00 */
[----:B--2---:R-:W-:-:S04]  /*00e0*/  UISETP.NE.U32.AND UP0, UPT, UR4, URZ, UPT ;  /* 0x000000ff0400728c */ /* 0x004fc8000bf05070 */
[----:B------:R-:W-:-:S09]  /*00f0*/  UISETP.NE.AND.EX UP0, UPT, UR5, URZ, UPT, UP0 ;  /* 0x000000ff0500728c */ /* 0x000fd2000bf05300 */
[----:B------:R-:W-:Y:S05]  /*0100*/  BRA.U !UP0, `(.L_x_1) ;  /* 0x0000000108187547 */ /* 0x000fea000b800000 */
[----:B------:R-:W2:Y:S01]  /*0110*/  LDC.64 R4, c[0x0][0x888] ;  /* 0x00022200ff047b82 */ /* 0x000ea20000000a00 */
[----:B------:R-:W2:Y:S02]  /*0120*/  LDCU.64 UR4, c[0x0][0x358] ;  /* 0x00006b00ff0477ac */ /* 0x000ea40008000a00 */
[----:B--2---:R2:W5:Y:S01]  /*0130*/  LDG.E R219, desc[UR4][R4.64] ;  /* 0x0000000404db7981 */ /* 0x004562000c1e1900 */
[----:B-1----:R-:W-:-:S05]  /*0140*/  HFMA2 R0, -RZ, RZ, 0, 5.9604644775390625e-08 ;  /* 0x00000001ff007431 */ /* 0x002fca00000001ff */
[----:B------:R2:W-:Y:S01]  /*0150*/  STL.S16 [R1+0x60], R0 ;  /* 0x0000600001007387 */ /* 0x0005e20000100600 */
[----:B------:R-:W-:Y:S05]  /*0160*/  BRA `(.L_x_0) ;  /* 0x0000000000107947 */ /* 0x000fea0003800000 */
.L_x_1:
[----:B-1----:R-:W-:Y:S01]  /*0170*/  HFMA2 R0, -RZ, RZ, 0, 5.9604644775390625e-08 ;  /* 0x00000001ff007431 */ /* 0x002fe200000001ff */
[----:B------:R-:W1:Y:S04]  /*0180*/  LDCU UR4, c[0x0][0x880] ;  /* 0x00011000ff0477ac */ /* 0x000e680008000800 */
[----:B------:R3:W-:Y:S01]  /*0190*/  STL.S16 [R1+0x60], R0 ;  /* 0x0000600001007387 */ /* 0x0007e20000100600 */
[----:B-1----:R-:W-:-:S07]  /*01a0*/  MOV R219, UR4 ;  /* 0x0000000400db7c02 */ /* 0x002fce0008000f00 */
.L_x_0:
[----:B------:R-:W4:Y:S02]  /*01b0*/  LDCU.64 UR4, c[0x0][0x8b0] ;  /* 0x00011600ff0477ac */ /* 0x000f240008000a00 */
[----:B----4-:R-:W-:-:S04]  /*01c0*/  UISETP.NE.U32.AND UP0, UPT, UR4, URZ, UPT ;  /* 0x000000ff0400728c */ /* 0x010fc8000bf05070 */
[----:B------:R-:W-:-:S09]  /*01d0*/  UISETP.NE.AND.EX UP0, UPT, UR5, URZ, UPT, UP0 ;  /* 0x000000ff0500728c */ /* 0x000fd2000bf05300 */
[----:B------:R-:W-:Y:S05]  /*01e0*/  BRA.U UP0, `(.L_x_2) ;  /* 0x0000000100287547 */ /* 0x000fea000b800000 */
[----:B------:R-:W4:Y:S02]  /*01f0*/  LDCU.64 UR4, c[0x0][0x8a8] ;  /* 0x00011500ff0477ac */ /* 0x000f240008000a00 */
[----:B----4-:R-:W-:-:S04]  /*0200*/  UISETP.NE.U32.AND UP0, UPT, UR4, URZ, UPT ;  /* 0x000000ff0400728c */ /* 0x010fc8000bf05070 */
[----:B------:R-:W-:-:S09]  /*0210*/  UISETP.NE.AND.EX UP0, UPT, UR5, URZ, UPT, UP0 ;  /* 0x000000ff0500728c */ /* 0x000fd2000bf05300 */
[----:B------:R-:W-:Y:S05]  /*0220*/  BRA.U !UP0, `(.L_x_3) ;  /* 0x0000000108107547 */ /* 0x000fea000b800000 */
[----:B--2---:R-:W2:Y:S01]  /*0230*/  LDC.64 R4, c[0x0][0x8a8] ;  /* 0x00022a00ff047b82 */ /* 0x004ea20000000a00 */
[----:B------:R-:W2:Y:S02]  /*0240*/  LDCU.64 UR4, c[0x0][0x358] ;  /* 0x00006b00ff0477ac */ /* 0x000ea40008000a00 */
[----:B--2---:R4:W5:Y:S01]  /*0250*/  LDG.E R217, desc[UR4][R4.64] ;  /* 0x0000000404d97981 */ /* 0x004962000c1e1900 */
[----:B------:R-:W-:Y:S05]  /*0260*/  BRA `(.L_x_2) ;  /* 0x0000000000087947 */ /* 0x000fea0003800000 */
.L_x_3:
[----:B------:R-:W4:Y:S02]  /*0270*/  LDCU UR4, c[0x0][0x8a0] ;  /* 0x00011400ff0477ac */ /* 0x000f240008000800 */
[----:B----4-:R-:W-:Y:S02]  /*0280*/  MOV R217, UR4 ;  /* 0x0000000400d97c02 */ /* 0x010fe40008000f00 */
.L_x_2:
[----:B--2-4-:R-:W-:Y:S01]  /*0290*/  IMAD.U32 R4, RZ, RZ, UR18 ;  /* 0x00000012ff047e24 */ /* 0x014fe2000f8e00ff */
[----:B------:R-:W-:Y:S04]  /*02a0*/  BSSY.RECONVERGENT B0, `(.L_x_4) ;  /* 0x000000c000007945 */ /* 0x000fe80003800200 */
[C---:B------:R-:W-:Y:S02]  /*02b0*/  ISETP.NE.OR P1, PT, R4.reuse, 0x1, !P3 ;  /* 0x000000010400780c */ /* 0x040fe40005f25670 */
[----:B------:R-:W-:-:S11]  /*02c0*/  ISETP.NE.OR P0, PT, R4, 0x3, !P3 ;  /* 0x000000030400780c */ /* 0x000fd60005f05670 */
[----:B------:R-:W-:Y:S05]  /*02d0*/  @P1 BRA `(.L_x_5) ;  /* 0x0000000000201947 */ /* 0x000fea0003800000 */
[----:B------:R-:W2:Y:S02]  /*02e0*/  LDCU.64 UR4, c[0x0][0x348] ;  /* 0x00006900ff0477ac */ /* 0x000ea40008000a00 */
[----:B--2---:R-:W-:Y:S02]  /*02f0*/  UIADD3 UR6, UP1, UPT, UR4, 0x80, URZ ;  /* 0x0000008004067890 */ /* 0x004fe4000ff3e0ff */
[----:B------:R-:W-:Y:S02]  /*0300*/  UIADD3 UR4, UP0, UPT, UR4, 0x180, URZ ;  /* 0x0000018004047890 */ /* 0x000fe4000ff1e0ff */
[----:B------:R-:W-:Y:S02]  /*0310*/  UIADD3.X UR7, UPT, UPT, URZ, UR5, URZ, UP1, !UPT ;  /* 0x00000005ff077290 */ /* 0x000fe40008ffe4ff */
[----:B------:R-:W-:-:S07]  /*0320*/  UIADD3.X UR5, UPT, UPT, URZ, UR5, URZ, UP0, !UPT ;  /* 0x00000005ff057290 */ /* 0x000fce00087fe4ff */
[----:B------:R2:W-:Y:S02]  /*0330*/  UTMACCTL.PF [UR6] ;  /* 0x00000000060079b9 */ /* 0x0005e40008040000 */
[----:B------:R2:W-:Y:S02]  /*0340*/  UTMACCTL.PF [UR4] ;  /* 0x00000000040079b9 */ /* 0x0005e40008040000 */
[----:B--2---:R-:W-:Y:S01]  /*0350*/  NOP ;  /* 0x0000000000007918 */ /* 0x004fe20000000000 */
.L_x_5:
[----:B------:R-:W-:Y:S05]  /*0360*/  BSYNC.RECONVERGENT B0 ;  /* 0x0000000000007941 */ /* 0x000fea0003800200 */
.L_x_4:
[----:B------:R-:W-:Y:S04]  /*0370*/  BSSY.RECONVERGENT B0, `(.L_x_6) ;  /* 0x000000a000007945 */ /* 0x000fe80003800200 */
        /* <DEDUP_REMOVED lines=9> */
.L_x_7:
[----:B------:R-:W-:Y:S05]  /*0410*/  BSYNC.RECONVERGENT B0 ;  /* 0x0000000000007941 */ /* 0x000fea0003800200 */
.L_x_6:
[----:B------:R-:W2:Y:S01]  /*0420*/  LDCU.64 UR4, c[0x0][0x888] ;  /* 0x00011100ff0477ac */ /* 0x000ea20008000a00 */
[----:B------:R-:W-:Y:S02]  /*0430*/  UISETP.EQ.U32.AND UP1, UPT, UR8, URZ, UPT ;  /* 0x000000ff0800728c */ /* 0x000fe4000bf22070 */
[----:B------:R-:W-:Y:S02]  /*0440*/  UPLOP3.LUT UP3, UPT, UPT, UPT, UPT, 0x80, 0x8 ;  /* 0x000000000008789c */ /* 0x000fe40003f6f070 */
[----:B--2---:R-:W-:-:S04]  /*0450*/  UISETP.NE.U32.AND UP0, UPT, UR4, URZ, UPT ;  /* 0x000000ff0400728c */ /* 0x004fc8000bf05070 */
[----:B------:R-:W-:-:S04]  /*0460*/  UISETP.NE.AND.EX UP2, UPT, UR5, URZ, UPT, UP0 ;  /* 0x000000ff0500728c */ /* 0x000fc8000bf45300 */
[----:B------:R-:W-:-:S04]  /*0470*/  UISETP.EQ.OR.EX UP4, UPT, UR9, URZ, !UP2, UP1 ;  /* 0x000000ff0900728c */ /* 0x000fc8000d782710 */
[----:B------:R-:W-:-:S05]  /*0480*/  UP2UR UR60, UPR, URZ, 0x10 ;  /* 0x00000010ff3c7883 */ /* 0x000fca0008000000 */
[----:B------:R-:W-:Y:S07]  /*0490*/  BRA.U !UP4, `(.L_x_8) ;  /* 0x000000010c207547 */ /* 0x000fee000b800000 */
[----:B-----5:R-:W-:Y:S01]  /*04a0*/  R2UR UR5, R219 ;  /* 0x00000000db0572ca */ /* 0x020fe200000e0000 */
[----:B------:R-:W-:Y:S02]  /*04b0*/  UISETP.NE.U32.AND UP1, UPT, UR8, URZ, UPT ;  /* 0x000000ff0800728c */ /* 0x000fe4000bf25070 */
[----:B------:R-:W-:Y:S02]  /*04c0*/  USEL UR4, URZ, 0xffffffff, UP2 ;  /* 0xffffffffff047887 */ /* 0x000fe40009000000 */
[----:B------:R-:W-:-:S08]  /*04d0*/  UISETP.NE.AND.EX UP1, UPT, UR9, URZ, UPT, UP1 ;  /* 0x000000ff0900728c */ /* 0x000fd0000bf25310 */
[----:B------:R-:W-:-:S04]  /*04e0*/  UISETP.NE.AND UP0, UPT, UR5, URZ, UPT ;  /* 0x000000ff0500728c */ /* 0x000fc8000bf05270 */
[----:B------:R-:W-:-:S04]  /*04f0*/  @!UP1 USEL UR4, URZ, 0xffffffff, UP0 ;  /* 0xffffffffff049887 */ /* 0x000fc80008000000 */
[----:B------:R-:W-:-:S04]  /*0500*/  ULOP3.LUT UR4, UR4, 0x1, URZ, 0xc0, !UPT ;  /* 0x0000000104047892 */ /* 0x000fc8000f8ec0ff */
[----:B------:R-:W-:-:S11]  /*0510*/  UISETP.NE.U32.AND UP3, UPT, UR4, 0x1, UPT ;  /* 0x000000010400788c */ /* 0x000fd6000bf65070 */
.L_x_8:
[----:B-1-3--:R-:W1:Y:S01]  /*0520*/  SHFL.IDX PT, R0, R2, RZ, 0x1f ;  /* 0x00001fff02007589 */ /* 0x00ae6200000e0000 */
[----:B------:R-:W-:-:S04]  /*0530*/  UISETP.NE.AND UP0, UPT, UR18, 0x2, UPT ;  /* 0x000000021200788c */ /* 0x000fc8000bf05270 */
[----:B------:R-:W-:Y:S01]  /*0540*/  USEL UR50, URZ, 0x1, UP0 ;  /* 0x00000001ff327887 */ /* 0x000fe20008000000 */
[----:B-1----:R-:W-:-:S13]  /*0550*/  ISETP.NE.AND P0, PT, R0, RZ, PT ;  /* 0x000000ff0000720c */ /* 0x002fda0003f05270 */
[----:B------:R-:W-:Y:S05]  /*0560*/  @P0 BRA `(.L_x_9) ;  /* 0x0000000000400947 */ /* 0x000fea0003800000 */
[----:B------:R-:W1:Y:S01]  /*0570*/  S2UR UR4, SR_CgaCtaId ;  /* 0x00000000000479c3 */ /* 0x000e620000008800 */
[----:B------:R-:W-:Y:S01]  /*0580*/  UMOV UR5, 0x400 ;  /* 0x0000040000057882 */ /* 0x000fe20000000000 */
[----:B------:R-:W-:Y:S01]  /*0590*/  UMOV UR6, 0x1 ;  /* 0x0000000100067882 */ /* 0x000fe20000000000 */
[----:B------:R-:W-:Y:S01]  /*05a0*/  ELECT P0, URZ, PT ;  /* 0x0000000000ff782f */ /* 0x000fe20003800000 */
[----:B------:R-:W-:-:S04]  /*05b0*/  UIADD3 UR6, UPT, UPT, -UR6, 0x100000, URZ ;  /* 0x0010000006067890 */ /* 0x000fc8000fffe1ff */
[----:B------:R-:W-:Y:S02]  /*05c0*/  USHF.L.U32 UR7, UR6, 0xb, URZ ;  /* 0x0000000b06077899 */ /* 0x000fe400080006ff */
[----:B------:R-:W-:Y:S02]  /*05d0*/  USHF.L.U32 UR6, UR6, 0x1, URZ ;  /* 0x0000000106067899 */ /* 0x000fe400080006ff */
[----:B-1----:R-:W-:Y:S01]  /*05e0*/  ULEA UR4, UR4, UR5, 0x18 ;  /* 0x0000000504047291 */ /* 0x002fe2000f8ec0ff */
[----:B------:R-:W1:Y:S11]  /*05f0*/  FENCE.VIEW.ASYNC.S ;  /* 0x00000000000073c6 */ /* 0x000e760000000000 */
[----:B-1----:R1:W2:Y:S01]  /*0600*/  SYNCS.EXCH.64 URZ, [UR4], UR6 ;  /* 0x0000000604ff75b2 */ /* 0x0022a20008000100 */
[----:B------:R1:W3:Y:S01]  /*0610*/  SYNCS.EXCH.64 URZ, [UR4+0x18], UR6 ;  /* 0x0000180604ff75b2 */ /* 0x0002e20008000100 */
[----:B------:R1:W4:Y:S01]  /*0620*/  SYNCS.EXCH.64 URZ, [UR4+0x8], UR6 ;  /* 0x0000080604ff75b2 */ /* 0x0003220008000100 */
[----:B------:R1:W1:Y:S01]  /*0630*/  SYNCS.EXCH.64 URZ, [UR4+0x20], UR6 ;  /* 0x0000200604ff75b2 */ /* 0x0002620008000100 */
[----:B------:R1:W1:Y:S01]  /*0640*/  SYNCS.EXCH.64 URZ, [UR4+0x10], UR6 ;  /* 0x0000100604ff75b2 */ /* 0x0002620008000100 */
[----:B------:R1:W1:Y:S01]  /*0650*/  SYNCS.EXCH.64 URZ, [UR4+0x28], UR6 ;  /* 0x0000280604ff75b2 */ /* 0x0002620008000100 */
[----:B------:R-:W-:Y:S01]  /*0660*/  NOP ;  /* 0x0000000000007918 */ /* 0x000fe20000000000 */
.L_x_9:
[----:B------:R-:W2:Y:S01]  /*0670*/  SHFL.IDX PT, R0, R2, RZ, 0x1f ;  /* 0x00001fff02007589 */ /* 0x000ea200000e0000 */
[----:B------:R-:W-:Y:S01]  /*0680*/  NOP ;  /* 0x0000000000007918 */ /* 0x000fe20000000000 */
[----:B--2---:R-:W-:-:S13]  /*0690*/  ISETP.NE.AND P0, PT, R0, 0x1, PT ;  /* 0x000000010000780c */ /* 0x004fda0003f05270 */
[----:B------:R-:W-:Y:S05]  /*06a0*/  @P0 BRA `(.L_x_10) ;  /* 0x0000000000400947 */ /* 0x000fea0003800000 */
[----:B-1----:R-:W1:Y:S01]  /*06b0*/  S2UR UR4, SR_CgaCtaId ;  /* 0x00000000000479c3 */ /* 0x002e620000008800 */
[----:B------:R-:W-:Y:S01]  /*06c0*/  UMOV UR5, 0x400 ;  /* 0x0000040000057882 */ /* 0x000fe20000000000 */
[----:B------:R-:W-:Y:S01]  /*06d0*/  UMOV UR8, 0x20 ;  /* 0x0000002000087882 */ /* 0x000fe20000000000 */
[----:B------:R-:W-:Y:S01]  /*06e0*/  UMOV UR6, 0x80 ;  /* 0x0000008000067882 */ /* 0x000fe20000000000 */
[----:B------:R-:W-:-:S04]  /*06f0*/  UIADD3 UR8, UPT, UPT, -UR8, 0x100000, URZ ;  /* 0x0010000008087890 */ /* 0x000fc8000fffe1ff */
[----:B------:R-:W-:Y:S02]  /*0700*/  USHF.L.U32 UR9, UR8, 0xb, URZ ;  /* 0x0000000b08097899 */ /* 0x000fe400080006ff */
[----:B------:R-:W-:Y:S02]  /*0710*/  USHF.L.U32 UR8, UR8, 0x1, URZ ;  /* 0x0000000108087899 */ /* 0x000fe400080006ff */
[----:B------:R-:W-:-:S04]  /*0720*/  UIADD3 UR6, UPT, UPT, -UR6, 0x100000, URZ ;  /* 0x0010000006067890 */ /* 0x000fc8000fffe1ff */
[----:B------:R-:W-:Y:S02]  /*0730*/  USHF.L.U32 UR7, UR6, 0xb, URZ ;  /* 0x0000000b06077899 */ /* 0x000fe400080006ff */
[----:B------:R-:W-:Y:S01]  /*0740*/  USHF.L.U32 UR6, UR6, 0x1, URZ ;  /* 0x0000000106067899 */ /* 0x000fe200080006ff */
[----:B------:R-:W-:Y:S01]  /*0750*/  ELECT P0, URZ, PT ;  /* 0x0000000000ff782f */ /* 0x000fe20003800000 */
[----:B-1----:R-:W-:Y:S01]  /*0760*/  ULEA UR4, UR4, UR5, 0x18 ;  /* 0x0000000504047291 */ /* 0x002fe2000f8ec0ff */
[----:B------:R-:W1:Y:S11]  /*0770*/  FENCE.VIEW.ASYNC.S ;  /* 0x00000000000073c6 */ /* 0x000e760000000000 */
[----:B-1----:R2:W1:Y:S01]  /*0780*/  SYNCS.EXCH.64 URZ, [UR4+0x30], UR8 ;  /* 0x0000300804ff75b2 */ /* 0x0024620008000100 */
[----:B------:R2:W1:Y:S02]  /*0790*/  SYNCS.EXCH.64 URZ, [UR4+0x38], UR6 ;  /* 0x0000380604ff75b2 */ /* 0x0004640008000100 */
[----:B--2---:R-:W-:Y:S01]  /*07a0*/  NOP ;  /* 0x0000000000007918 */ /* 0x004fe20000000000 */
.L_x_10:
[----:B------:R-:W2:Y:S01]  /*07b0*/  SHFL.IDX PT, R0, R2, RZ, 0x1f ;  /* 0x00001fff02007589 */ /* 0x000ea200000e0000 */
[----:B------:R-:W-:Y:S01]  /*07c0*/  NOP ;  /* 0x0000000000007918 */ /* 0x000fe20000000000 */
[----:B--2---:R-:W-:-:S13]  /*07d0*/  ISETP.NE.AND P0, PT, R0, 0x3, PT ;  /* 0x000000030000780c */ /* 0x004fda0003f05270 */
[----:B------:R-:W-:Y:S05]  /*07e0*/  @P0 BRA `(.L_x_11) ;  /* 0x0000000000300947 */ /* 0x000fea0003800000 */
[----:B-1----:R-:W1:Y:S01]  /*07f0*/  S2UR UR4, SR_CgaCtaId ;  /* 0x00000000000479c3 */ /* 0x002e620000008800 */
[----:B------:R-:W-:Y:S01]  /*0800*/  UMOV UR6, 0x400 ;  /* 0x0000040000067882 */ /* 0x000fe20000000000 */
[----:B------:R-:W-:Y:S01]  /*0810*/  UMOV UR5, 0x20 ;  /* 0x0000002000057882 */ /* 0x000fe20000000000 */
[----:B------:R-:W-:Y:S01]  /*0820*/  ELECT P0, URZ, PT ;  /* 0x0000000000ff782f */ /* 0x000fe20003800000 */
[----:B-1----:R-:W-:Y:S02]  /*0830*/  ULEA UR6, UR4, UR6, 0x18 ;  /* 0x0000000604067291 */ /* 0x002fe4000f8ec0ff */
[----:B------:R-:W-:-:S04]  /*0840*/  UIADD3 UR4, UPT, UPT, -UR5, 0x100000, URZ ;  /* 0x0010000005047890 */ /* 0x000fc8000fffe1ff */
[----:B------:R-:W-:Y:S02]  /*0850*/  USHF.L.U32 UR5, UR4, 0xb, URZ ;  /* 0x0000000b04057899 */ /* 0x000fe400080006ff */
[----:B------:R-:W-:Y:S01]  /*0860*/  USHF.L.U32 UR4, UR4, 0x1, URZ ;  /* 0x0000000104047899 */ /* 0x000fe200080006ff */
[----:B------:R-:W1:Y:S11]  /*0870*/  FENCE.VIEW.ASYNC.S ;  /* 0x00000000000073c6 */ /* 0x000e760000000000 */
[----:B-1----:R2:W1:Y:S01]  /*0880*/  SYNCS.EXCH.64 URZ, [UR6+0x40], UR4 ;  /* 0x0000400406ff75b2 */ /* 0x0024620008000100 */
[----:B------:R2:W1:Y:S02]  /*0890*/  SYNCS.EXCH.64 URZ, [UR6+0x48], UR4 ;  /* 0x0000480406ff75b2 */ /* 0x0004640008000100 */
[----:B--2---:R-:W-:Y:S01]  /*08a0*/  NOP ;  /* 0x0000000000007918 */ /* 0x004fe20000000000 */
.L_x_11:
[----:B------:R-:W2:Y:S01]  /*08b0*/  SHFL.IDX PT, R0, R2, RZ, 0x1f ;  /* 0x00001fff02007589 */ /* 0x000ea200000e0000 */
[----:B------:R-:W-:Y:S01]  /*08c0*/  NOP ;  /* 0x0000000000007918 */ /* 0x000fe20000000000 */
[----:B--2---:R-:W-:-:S13]  /*08d0*/  ISETP.NE.AND P0, PT, R0, 0x4, PT ;  /* 0x000000040000780c */ /* 0x004fda0003f05270 */
[----:B------:R-:W-:Y:S05]  /*08e0*/  @P0 BRA `(.L_x_12) ;  /* 0x00000000004c0947 */ /* 0x000fea0003800000 */
[----:B-1----:R-:W1:Y:S01]  /*08f0*/  S2UR UR6, SR_CgaCtaId ;  /* 0x00000000000679c3 */ /* 0x002e620000008800 */
[----:B------:R-:W-:Y:S01]  /*0900*/  UMOV UR4, 0x100 ;  /* 0x0000010000047882 */ /* 0x000fe20000000000 */
[----:B------:R-:W-:Y:S01]  /*0910*/  UMOV UR5, 0x400 ;  /* 0x0000040000057882 */ /* 0x000fe20000000000 */
[----:B------:R-:W-:Y:S01]  /*0920*/  USEL UR4, UR4, 0xe0, UP3 ;  /* 0x000000e004047887 */ /* 0x000fe20009800000 */
[----:B------:R-:W-:Y:S01]  /*0930*/  UMOV UR8, 0x1 ;  /* 0x0000000100087882 */ /* 0x000fe20000000000 */
[----:B------:R-:W-:Y:S01]  /*0940*/  ELECT P0, URZ, PT ;  /* 0x0000000000ff782f */ /* 0x000fe20003800000 */
[----:B------:R-:W-:-:S04]  /*0950*/  UIADD3 UR8, UPT, UPT, -UR8, 0x100000, URZ ;  /* 0x0010000008087890 */ /* 0x000fc8000fffe1ff */
[----:B------:R-:W-:Y:S02]  /*0960*/  USHF.L.U32 UR9, UR8, 0xb, URZ ;  /* 0x0000000b08097899 */ /* 0x000fe400080006ff */
[----:B------:R-:W-:Y:S02]  /*0970*/  USHF.L.U32 UR8, UR8, 0x1, URZ ;  /* 0x0000000108087899 */ /* 0x000fe400080006ff */
[----:B-1----:R-:W-:Y:S02]  /*0980*/  ULEA UR6, UR6, UR5, 0x18 ;  /* 0x0000000506067291 */ /* 0x002fe4000f8ec0ff */
[----:B------:R-:W-:-:S04]  /*0990*/  UIADD3 UR4, UPT, UPT, -UR4, 0x100000, URZ ;  /* 0x0010000004047890 */ /* 0x000fc8000fffe1ff */
[----:B------:R-:W-:Y:S02]  /*09a0*/  USHF.L.U32 UR5, UR4, 0xb, URZ ;  /* 0x0000000b04057899 */ /* 0x000fe400080006ff */
[----:B------:R-:W-:Y:S01]  /*09b0*/  USHF.L.U32 UR4, UR4, 0x1, URZ ;  /* 0x0000000104047899 */ /* 0x000fe200080006ff */
[----:B------:R-:W1:Y:S03]  /*09c0*/  FENCE.VIEW.ASYNC.S ;  /* 0x00000000000073c6 */ /* 0x000e660000000000 */
[----:B-1----:R2:W1:Y:S08]  /*09d0*/  SYNCS.EXCH.64 URZ, [UR6+0x50], UR8 ;  /* 0x0000500806ff75b2 */ /* 0x0024700008000100 */
[----:B------:R2:W1:Y:S01]  /*09e0*/  SYNCS.EXCH.64 URZ, [UR6+0x60], UR4 ;  /* 0x0000600406ff75b2 */ /* 0x0004620008000100 */
[----:B------:R2:W1:Y:S01]  /*09f0*/  SYNCS.EXCH.64 URZ, [UR6+0x58], UR8 ;  /* 0x0000580806ff75b2 */ /* 0x0004620008000100 */
[----:B------:R2:W1:Y:S02]  /*0a00*/  SYNCS.EXCH.64 URZ, [UR6+0x68], UR4 ;  /* 0x0000680406ff75b2 */ /* 0x0004640008000100 */
[----:B--2---:R-:W-:Y:S01]  /*0a10*/  NOP ;  /* 0x0000000000007918 */ /* 0x004fe20000000000 */
.L_x_12:
        /* <DEDUP_REMOVED lines=18> */
[----:B------:R2:W1:Y:S01]  /*0b40*/  SYNCS.EXCH.64 URZ, [UR4+0x80], UR6 ;  /* 0x0000800604ff75b2 */ /* 0x0004620008000100 */
[----:B------:R2:W1:Y:S01]  /*0b50*/  SYNCS.EXCH.64 URZ, [UR4+0x78], UR8 ;  /* 0x0000780804ff75b2 */ /* 0x0004620008000100 */
[----:B------:R2:W1:Y:S02]  /*0b60*/  SYNCS.EXCH.64 URZ, [UR4+0x88], UR6 ;  /* 0x0000880604ff75b2 */ /* 0x0004640008000100 */
[----:B--2---:R-:W-:Y:S01]  /*0b70*/  NOP ;  /* 0x0000000000007918 */ /* 0x004fe20000000000 */
.L_x_13:
[----:B------:R-:W2:Y:S01]  /*0b80*/  SHFL.IDX PT, R0, R2, RZ, 0x1f ;  /* 0x00001fff02007589 */ /* 0x000ea200000e0000 */
[----:B------:R-:W1:Y:S01]  /*0b90*/  S2UR UR46, SR_CTAID.X ;  /* 0x00000000002e79c3 */ /* 0x000e620000002500 */
[----:B------:R-:W-:-:S07]  /*0ba0*/  NOP ;  /* 0x0000000000007918 */ /* 0x000fce0000000000 */
[----:B------:R-:W1:Y:S01]  /*0bb0*/  S2UR UR47, SR_CTAID.Y ;  /* 0x00000000002f79c3 */ /* 0x000e620000002600 */
[----:B--2---:R-:W-:-:S13]  /*0bc0*/  ISETP.NE.AND P0, PT, R0, 0x3, PT ;  /* 0x000000030000780c */ /* 0x004fda0003f05270 */
[----:B-1----:R-:W-:Y:S05]  /*0bd0*/  @P0 BRA `(.L_x_14) ;  /* 0x0000000000380947 */ /* 0x002fea0003800000 */
        /* <DEDUP_REMOVED lines=9> */
[----:B-1----:R1:W2:Y:S01]  /*0c70*/  SYNCS.EXCH.64 URZ, [UR4+0x90], UR6 ;  /* 0x0000900604ff75b2 */ /* 0x0022a20008000100 */
[----:B------:R1:W1:Y:S01]  /*0c80*/  SYNCS.EXCH.64 URZ, [UR4+0xa0], UR6 ;  /* 0x0000a00604ff75b2 */ /* 0x0002620008000100 */
[----:B------:R1:W1:Y:S01]  /*0c90*/  SYNCS.EXCH.64 URZ, [UR4+0x98], UR6 ;  /* 0x0000980604ff75b2 */ /* 0x0002620008000100 */
[----:B------:R1:W1:Y:S01]  /*0ca0*/  SYNCS.EXCH.64 URZ, [UR4+0xa8], UR6 ;  /* 0x0000a80604ff75b2 */ /* 0x0002620008000100 */
[----:B------:R-:W-:Y:S01]  /*0cb0*/  NOP ;  /* 0x0000000000007918 */ /* 0x000fe20000000000 */
.L_x_14:
[----:B------:R-:W-:-:S05]  /*0cc0*/  CS2R.32 R3, SR_CgaSize ;  /* 0x0000000000037805 */ /* 0x000fca0000008a00 */
[----:B------:R-:W-:-:S05]  /*0cd0*/  IMAD R3, R3, -0xa0, RZ ;  /* 0xffffff6003037824 */ /* 0x000fca00078e02ff */
[----:B------:R-:W-:-:S14]  /*0ce0*/  R2UR UR5, R3 ;  /* 0x00000000030572ca */ /* 0x000fdc00000e0000 */
[----:B------:R-:W3:Y:S01]  /*0cf0*/  LDCU UR5, c[0x0][UR5+0x2b0] ;  /* 0x00005600050577ac */ /* 0x000ee20008000800 */
[----:B------:R-:W-:Y:S01]  /*0d00*/  I2FP.F32.U32 R0, UR46 ;  /* 0x0000002e00007c45 */ /* 0x000fe20008201000 */
[----:B------:R-:W-:Y:S01]  /*0d10*/  NOP ;  /* 0x0000000000007918 */ /* 0x000fe20000000000 */
[----:B------:R-:W-:Y:S02]  /*0d20*/  I2FP.F32.U32 R3, UR47 ;  /* 0x0000002f00037c45 */ /* 0x000fe40008201000 */
[----:B------:R-:W-:-:S05]  /*0d30*/  CS2R.32 R2, SR_CgaSize ;  /* 0x0000000000027805 */ /* 0x000fca0000008a00 */
[----:B------:R-:W-:-:S05]  /*0d40*/  IMAD R2, R2, -0xa0, RZ ;  /* 0xffffff6002027824 */ /* 0x000fca00078e02ff */
[----:B-1----:R-:W-:-:S14]  /*0d50*/  R2UR UR4, R2 ;  /* 0x00000000020472ca */ /* 0x002fdc00000e0000 */
[----:B------:R-:W1:Y:S01]  /*0d60*/  LDCU UR4, c[0x0][UR4+0x2b4] ;  /* 0x00005680040477ac */ /* 0x000e620008000800 */
[----:B------:R-:W1:Y:S01]  /*0d70*/  S2UR UR36, SR_CTAID.Z ;  /* 0x00000000002479c3 */ /* 0x000e620000002700 */
[----:B------:R-:W4:Y:S01]  /*0d80*/  LDCU UR19, c[0x0][0xb24] ;  /* 0x00016480ff1377ac */ /* 0x000f220008000800 */
[----:B------:R-:W-:-:S05]  /*0d90*/  CS2R.32 R2, SR_CgaSize ;  /* 0x0000000000027805 */ /* 0x000fca0000008a00 */
[----:B------:R-:W-:-:S05]  /*0da0*/  IMAD R2, R2, -0xa0, RZ ;  /* 0xffffff6002027824 */ /* 0x000fca00078e02ff */
[----:B------:R-:W-:-:S14]  /*0db0*/  R2UR UR57, R2 ;  /* 0x00000000023972ca */ /* 0x000fdc00000e0000 */
[----:B------:R-:W2:Y:S01]  /*0dc0*/  LDCU UR57, c[0x0][UR57+0x2a0] ;  /* 0x00005400393977ac */ /* 0x000ea20008000800 */
[----:B------:R-:W-:-:S05]  /*0dd0*/  CS2R.32 R2, SR_CgaSize ;  /* 0x0000000000027805 */ /* 0x000fca0000008a00 */
[----:B------:R-:W-:-:S05]  /*0de0*/  IMAD R2, R2, -0xa0, RZ ;  /* 0xffffff6002027824 */ /* 0x000fca00078e02ff */
[----:B------:R-:W-:-:S14]  /*0df0*/  R2UR UR56, R2 ;  /* 0x00000000023872ca */ /* 0x000fdc00000e0000 */
[----:B------:R-:W2:Y:S01]  /*0e00*/  LDCU UR56, c[0x0][UR56+0x2a4] ;  /* 0x00005480383877ac */ /* 0x000ea20008000800 */
[----:B---3--:R-:W-:-:S04]  /*0e10*/  FMUL R0, R0, UR5 ;  /* 0x0000000500007c20 */ /* 0x008fc80008400000 */
[----:B------:R1:W3:Y:S01]  /*0e20*/  F2I.U32.TRUNC.NTZ R2, R0 ;  /* 0x0000000000027305 */ /* 0x0002e2000020f000 */
[----:B----4-:R-:W-:Y:S01]  /*0e30*/  UISETP.GE.AND UP0, UPT, UR19, 0x1, UPT ;  /* 0x000000011300788c */ /* 0x010fe2000bf06270 */
[----:B-1----:R-:W-:Y:S01]  /*0e40*/  FMUL R0, R3, UR4 ;  /* 0x0000000403007c20 */ /* 0x002fe20008400000 */
[----:B---3--:R-:W-:-:S05]  /*0e50*/  R2UR UR4, R2 ;  /* 0x00000000020472ca */ /* 0x008fca00000e0000 */
[----:B------:R-:W1:Y:S08]  /*0e60*/  F2I.U32.TRUNC.NTZ R0, R0 ;  /* 0x0000000000007305 */ /* 0x000e70000020f000 */
[----:B------:R-:W-:-:S04]  /*0e70*/  UIADD3 UR5, UPT, UPT, -UR4, URZ, URZ ;  /* 0x000000ff04057290 */ /* 0x000fc8000fffe1ff */
[----:B--2---:R-:W-:Y:S01]  /*0e80*/  UIMAD UR57, UR57, UR5, UR46 ;  /* 0x00000005393972a4 */ /* 0x004fe2000f8e022e */
[----:B-1----:R-:W-:-:S13]  /*0e90*/  R2UR UR6, R0 ;  /* 0x00000000000672ca */ /* 0x002fda00000e0000 */
[----:B------:R-:W-:-:S04]  /*0ea0*/  UIADD3 UR4, UPT, UPT, -UR6, URZ, URZ ;  /* 0x000000ff06047290 */ /* 0x000fc8000fffe1ff */
[----:B------:R-:W-:Y:S01]  /*0eb0*/  UIMAD UR56, UR56, UR4, UR47 ;  /* 0x00000004383872a4 */ /* 0x000fe2000f8e022f */
[----:B------:R-:W-:Y:S06]  /*0ec0*/  BAR.SYNC.DEFER_BLOCKING 0x0 ;  /* 0x0000000000007b1d */ /* 0x000fec0000010000 */
[----:B------:R-:W-:Y:S05]  /*0ed0*/  BRA.U !UP0, `(.L_x_15) ;  /* 0x0000000108d47547 */ /* 0x000fea000b800000 */
[----:B------:R-:W1:Y:S01]  /*0ee0*/  LDCU.128 UR20, c[0x0][0xb10] ;  /* 0x00016200ff1477ac */ /* 0x000e620008000c00 */
[----:B------:R-:W2:Y:S01]  /*0ef0*/  LDCU UR6, c[0x0][0x370] ;  /* 0x00006e00ff0677ac */ /* 0x000ea20008000800 */
[----:B------:R-:W3:Y:S01]  /*0f00*/  LDCU UR4, c[0x0][0x374] ;  /* 0x00006e80ff0477ac */ /* 0x000ee20008000800 */
[----:B------:R-:W4:Y:S01]  /*0f10*/  LDCU UR24, c[0x0][0xb0c] ;  /* 0x00016180ff1877ac */ /* 0x000f220008000800 */
[----:B------:R-:W4:Y:S01]  /*0f20*/  LDCU UR5, c[0x0][0xb20] ;  /* 0x00016400ff0577ac */ /* 0x000f220008000800 */
[----:B------:R-:W4:Y:S01]  /*0f30*/  LDCU.64 UR16, c[0x0][0xb28] ;  /* 0x00016500ff1077ac */ /* 0x000f220008000a00 */
[----:B-1----:R-:W-:Y:S02]  /*0f40*/  UISETP.NE.AND UP0, UPT, UR22, 0x1, UPT ;  /* 0x000000011600788c */ /* 0x002fe4000bf05270 */
[----:B---3--:R-:W-:Y:S02]  /*0f50*/  UIMAD.WIDE.U32 UR8, UR4, UR23, URZ ;  /* 0x00000017040872a5 */ /* 0x008fe4000f8e00ff */
[----:B--2---:R-:W-:-:S02]  /*0f60*/  UIMAD.WIDE.U32 UR10, UR6, UR20, URZ ;  /* 0x00000014060a72a5 */ /* 0x004fc4000f8e00ff */
[----:B----4-:R-:W-:Y:S02]  /*0f70*/  UISETP.NE.AND UP1, UPT, UR24, 0x1, UPT ;  /* 0x000000011800788c */ /* 0x010fe4000bf25270 */
[----:B------:R-:W-:Y:S01]  /*0f80*/  UISETP.NE.AND UP4, UPT, UR19, 0x1, UPT ;  /* 0x000000011300788c */ /* 0x000fe2000bf85270 */
[----:B------:R-:W-:Y:S02]  /*0f90*/  UMOV UR8, UR9 ;  /* 0x0000000900087c82 */ /* 0x000fe40008000000 */
[----:B------:R-:W-:Y:S01]  /*0fa0*/  UMOV UR10, UR11 ;  /* 0x0000000b000a7c82 */ /* 0x000fe20008000000 */
[----:B------:R-:W-:Y:S02]  /*0fb0*/  @UP0 USHF.R.U32.HI UR4, URZ, UR5, UR8 ;  /* 0x00000005ff040299 */ /* 0x000fe40008011608 */
[----:B------:R-:W-:Y:S02]  /*0fc0*/  UIMAD.WIDE.U32 UR12, UR47, UR23, URZ ;  /* 0x000000172f0c72a5 */ /* 0x000fe4000f8e00ff */
[----:B------:R-:W-:-:S02]  /*0fd0*/  UIMAD.WIDE.U32 UR8, UR4, UR16, URZ ;  /* 0x00000010040872a5 */ /* 0x000fc4000f8e00ff */
[----:B------:R-:W-:Y:S02]  /*0fe0*/  @UP1 USHF.R.U32.HI UR6, URZ, UR21, UR10 ;  /* 0x00000015ff061299 */ /* 0x000fe4000801160a */
[----:B------:R-:W-:Y:S02]  /*0ff0*/  UIMAD.WIDE.U32 UR14, UR46, UR20, URZ ;  /* 0x000000142e0e72a5 */ /* 0x000fe4000f8e00ff */
[----:B------:R-:W-:Y:S01]  /*1000*/  UIMAD.WIDE.U32 UR10, UR6, UR16, URZ ;  /* 0x00000010060a72a5 */ /* 0x000fe2000f8e00ff */
[----:B------:R-:W-:Y:S01]  /*1010*/  UMOV UR12, UR13 ;  /* 0x0000000d000c7c82 */ /* 0x000fe20008000000 */
[----:B------:R-:W-:Y:S01]  /*1020*/  UMOV UR8, UR9 ;  /* 0x0000000900087c82 */ /* 0x000fe20008000000 */
[----:B------:R-:W-:Y:S02]  /*1030*/  USHF.R.U32.HI UR12, URZ, UR5, UR12 ;  /* 0x00000005ff0c7299 */ /* 0x000fe4000801160c */
[----:B------:R-:W-:Y:S01]  /*1040*/  @UP4 USHF.R.U32.HI UR4, URZ, UR17, UR8 ;  /* 0x00000011ff044299 */ /* 0x000fe20008011608 */
[----:B------:R-:W-:Y:S01]  /*1050*/  UMOV UR14, UR15 ;  /* 0x0000000f000e7c82 */ /* 0x000fe20008000000 */
[----:B------:R-:W-:Y:S01]  /*1060*/  UMOV UR10, UR11 ;  /* 0x0000000b000a7c82 */ /* 0x000fe20008000000 */
[----:B------:R-:W-:-:S02]  /*1070*/  USHF.R.U32.HI UR14, URZ, UR21, UR14 ;  /* 0x00000015ff0e7299 */ /* 0x000fc4000801160e */
[----:B------:R-:W-:Y:S02]  /*1080*/  USEL UR5, UR47, UR12, !UP0 ;  /* 0x0000000c2f057287 */ /* 0x000fe4000c000000 */
[----:B------:R-:W-:Y:S02]  /*1090*/  @UP4 USHF.R.U32.HI UR6, URZ, UR17, UR10 ;  /* 0x00000011ff064299 */ /* 0x000fe4000801160a */
[----:B------:R-:W-:Y:S02]  /*10a0*/  UIMAD UR7, UR4, UR19, URZ ;  /* 0x00000013040772a4 */ /* 0x000fe4000f8e02ff */
[----:B------:R-:W-:Y:S02]  /*10b0*/  USEL UR4, UR46, UR14, !UP1 ;  /* 0x0000000e2e047287 */ /* 0x000fe4000c800000 */
[----:B------:R-:W-:Y:S02]  /*10c0*/  UIMAD UR10, UR6, UR19, URZ ;  /* 0x00000013060a72a4 */ /* 0x000fe4000f8e02ff */
[----:B------:R-:W-:-:S02]  /*10d0*/  UISETP.GE.AND UP0, UPT, UR5, UR7, UPT ;  /* 0x000000070500728c */ /* 0x000fc4000bf06270 */
[----:B------:R-:W-:Y:S02]  /*10e0*/  UIMAD.WIDE.U32 UR8, UR5, UR16, URZ ;  /* 0x00000010050872a5 */ /* 0x000fe4000f8e00ff */
[----:B------:R-:W-:Y:S02]  /*10f0*/  UISETP.GE.OR UP0, UPT, UR4, UR10, UP0 ;  /* 0x0000000a0400728c */ /* 0x000fe40008706670 */
[----:B------:R-:W-:Y:S02]  /*1100*/  UIMAD.WIDE.U32 UR10, UR4, UR16, URZ ;  /* 0x00000010040a72a5 */ /* 0x000fe4000f8e00ff */
[----:B------:R-:W-:Y:S01]  /*1110*/  UIADD3 UR10, UPT, UPT, -UR4, URZ, URZ ;  /* 0x000000ff040a7290 */ /* 0x000fe2000fffe1ff */
[----:B------:R-:W-:Y:S01]  /*1120*/  UMOV UR8, UR9 ;  /* 0x0000000900087c82 */ /* 0x000fe20008000000 */
[----:B------:R-:W-:Y:S02]  /*1130*/  UIADD3 UR9, UPT, UPT, -UR5, URZ, URZ ;  /* 0x000000ff05097290 */ /* 0x000fe4000fffe1ff */
[----:B------:R-:W-:-:S03]  /*1140*/  USHF.R.U32.HI UR8, URZ, UR17, UR8 ;  /* 0x00000011ff087299 */ /* 0x000fc60008011608 */
[----:B------:R-:W-:Y:S01]  /*1150*/  @!UP0 UMOV UR7, UR11 ;  /* 0x0000000b00078c82 */ /* 0x000fe20008000000 */
[----:B------:R-:W-:Y:S02]  /*1160*/  UIMAD UR47, UR22, UR9, UR47 ;  /* 0x00000009162f72a4 */ /* 0x000fe4000f8e022f */
[----:B------:R-:W-:Y:S02]  /*1170*/  USEL UR8, UR5, UR8, !UP4 ;  /* 0x0000000805087287 */ /* 0x000fe4000e000000 */
[----:B------:R-:W-:Y:S02]  /*1180*/  @!UP0 USHF.R.U32.HI UR7, URZ, UR17, UR7 ;  /* 0x00000011ff078299 */ /* 0x000fe40008011607 */
[----:B------:R-:W-:Y:S02]  /*1190*/  UIADD3 UR9, UPT, UPT, -UR8, URZ, URZ ;  /* 0x000000ff08097290 */ /* 0x000fe4000fffe1ff */
[----:B------:R-:W-:Y:S02]  /*11a0*/  @!UP0 USEL UR7, UR4, UR7, !UP4 ;  /* 0x0000000704078287 */ /* 0x000fe4000e000000 */
[----:B------:R-:W-:-:S02]  /*11b0*/  UIMAD UR9, UR19, UR9, UR5 ;  /* 0x00000009130972a4 */ /* 0x000fc4000f8e0205 */
[----:B------:R-:W-:Y:S02]  /*11c0*/  @!UP0 UIADD3 UR8, UPT, UPT, UR8, -UR7, URZ ;  /* 0x8000000708088290 */ /* 0x000fe4000fffe0ff */
[----:B------:R-:W-:Y:S02]  /*11d0*/  @!UP0 UIMAD UR7, UR9, UR6, UR7 ;  /* 0x00000006090782a4 */ /* 0x000fe4000f8e0207 */
[----:B------:R-:W-:Y:S02]  /*11e0*/  @!UP0 UIMAD UR5, UR8, UR19, UR4 ;  /* 0x00000013080582a4 */ /* 0x000fe4000f8e0204 */
[----:B------:R-:W-:Y:S02]  /*11f0*/  UIMAD UR6, UR24, UR10, UR46 ;  /* 0x0000000a180672a4 */ /* 0x000fe4000f8e022e */
[----:B------:R-:W-:Y:S01]  /*1200*/  UIMAD UR47, UR5, UR22, UR47 ;  /* 0x00000016052f72a4 */ /* 0x000fe2000f8e022f */
[----:B------:R-:W-:Y:S02]  /*1210*/  @!UP0 UMOV UR4, UR7 ;  /* 0x0000000700048c82 */ /* 0x000fe40008000000 */
[----:B------:R-:W-:-:S12]  /*1220*/  UIMAD UR46, UR4, UR24, UR6 ;  /* 0x00000018042e72a4 */ /* 0x000fd8000f8e0206 */
.L_x_15:
[----:B------:R-:W1:Y:S01]  /*1230*/  LDCU UR4, c[0x0][0xb30] ;  /* 0x00016600ff0477ac */ /* 0x000e620008000800 */
[----:B------:R-:W2:Y:S01]  /*1240*/  S2UR UR5, SR_CgaCtaId ;  /* 0x00000000000579c3 */ /* 0x000ea20000008800 */
[----:B-1----:R-:W-:-:S09]  /*1250*/  UISETP.NE.AND UP0, UPT, UR4, 0x1, UPT ;  /* 0x000000010400788c */ /* 0x002fd2000bf05270 */
[----:B--2---:R-:W-:Y:S05]  /*1260*/  BRA.U UP0, `(.L_x_16) ;  /* 0x0000000100447547 */ /* 0x004fea000b800000 */
[----:B------:R-:W1:Y:S01]  /*1270*/  LDCU.128 UR12, c[0x0][0xb10] ;  /* 0x00016200ff0c77ac */ /* 0x000e620008000c00 */
[----:B------:R-:W2:Y:S01]  /*1280*/  LDCU UR10, c[0x0][0xb0c] ;  /* 0x00016180ff0a77ac */ /* 0x000ea20008000800 */
[----:B------:R-:W3:Y:S01]  /*1290*/  LDCU UR4, c[0x0][0xb20] ;  /* 0x00016400ff0477ac */ /* 0x000ee20008000800 */
[----:B-1----:R-:W-:Y:S02]  /*12a0*/  UIMAD.WIDE.U32 UR8, UR46, UR12, URZ ;  /* 0x0000000c2e0872a5 */ /* 0x002fe4000f8e00ff */
[----:B------:R-:W-:Y:S02]  /*12b0*/  UIMAD.WIDE.U32 UR6, UR47, UR15, URZ ;  /* 0x0000000f2f0672a5 */ /* 0x000fe4000f8e00ff */
[----:B--2---:R-:W-:Y:S02]  /*12c0*/  UISETP.NE.AND UP1, UPT, UR10, 0x1, UPT ;  /* 0x000000010a00788c */ /* 0x004fe4000bf25270 */
[----:B------:R-:W-:Y:S01]  /*12d0*/  UISETP.NE.AND UP0, UPT, UR14, 0x1, UPT ;  /* 0x000000010e00788c */ /* 0x000fe2000bf05270 */
[----:B------:R-:W-:-:S02]  /*12e0*/  UMOV UR8, UR9 ;  /* 0x0000000900087c82 */ /* 0x000fc40008000000 */
[----:B------:R-:W-:Y:S01]  /*12f0*/  UMOV UR6, UR7 ;  /* 0x0000000700067c82 */ /* 0x000fe20008000000 */
[----:B------:R-:W-:Y:S02]  /*1300*/  USHF.R.U32.HI UR8, URZ, UR13, UR8 ;  /* 0x0000000dff087299 */ /* 0x000fe40008011608 */
[----:B---3--:R-:W-:Y:S02]  /*1310*/  USHF.R.U32.HI UR4, URZ, UR4, UR6 ;  /* 0x00000004ff047299 */ /* 0x008fe40008011606 */
[----:B------:R-:W-:Y:S02]  /*1320*/  USEL UR6, UR46, UR8, !UP1 ;  /* 0x000000082e067287 */ /* 0x000fe4000c800000 */
[----:B------:R-:W-:-:S04]  /*1330*/  USEL UR4, UR47, UR4, !UP0 ;  /* 0x000000042f047287 */ /* 0x000fc8000c000000 */
[----:B------:R-:W-:Y:S02]  /*1340*/  UIADD3 UR7, UPT, UPT, UR6, -UR4, URZ ;  /* 0x8000000406077290 */ /* 0x000fe4000fffe0ff */
[----:B------:R-:W-:Y:S02]  /*1350*/  UIADD3 UR4, UPT, UPT, -UR6, UR4, URZ ;  /* 0x0000000406047290 */ /* 0x000fe4000fffe1ff */
[----:B------:R-:W-:Y:S02]  /*1360*/  UIMAD UR47, UR7, UR14, UR47 ;  /* 0x0000000e072f72a4 */ /* 0x000fe4000f8e022f */
[----:B------:R-:W-:-:S12]  /*1370*/  UIMAD UR46, UR4, UR10, UR46 ;  /* 0x0000000a042e72a4 */ /* 0x000fd8000f8e022e */
.L_x_16:
[----:B------:R-:W-:Y:S01]  /*1380*/  BAR.SYNC.DEFER_BLOCKING 0x0 ;  /* 0x0000000000007b1d */ /* 0x000fe20000010000 */
[----:B------:R-:W-:Y:S01]  /*1390*/  UISETP.NE.AND UP0, UPT, UR18, 0x2, UPT ;  /* 0x000000021200788c */ /* 0x000fe2000bf05270 */
[----:B------:R-:W-:Y:S02]  /*13a0*/  ISETP.NE.OR P3, PT, R4, 0x2, !P3 ;  /* 0x000000020400780c */ /* 0x000fe40005f65670 */
[----:B------:R-:W-:Y:S02]  /*13b0*/  LOP3.LUT R14, R6, 0x1f, RZ, 0xc0, !PT ;  /* 0x0000001f060e7812 */ /* 0x000fe400078ec0ff */
[----:B------:R-:W1:Y:S04]  /*13c0*/  LDCU UR15, c[0x0][0xb24] ;  /* 0x00016480ff0f77ac */ /* 0x000e680008000800 */
[----:B------:R-:W-:Y:S05]  /*13d0*/  BRA.U UP0, `(.L_x_17) ;  /* 0x0000001100687547 */ /* 0x000fea000b800000 */
[----:B------:R-:W2:Y:S01]  /*13e0*/  LDCU UR7, c[0x0][0x38c] ;  /* 0x00007180ff0777ac */ /* 0x000ea20008000800 */
[----:B------:R-:W-:Y:S01]  /*13f0*/  PLOP3.LUT P1, PT, PT, PT, UP3, 0x80, 0x8 ;  /* 0x000000000008781c */ /* 0x000fe20003f2f038 */
[----:B------:R-:W-:Y:S01]  /*1400*/  HFMA2 R12, -RZ, RZ, 0, 0 ;  /* 0x00000000ff0c7431 */ /* 0x000fe200000001ff */
[----:B------:R-:W-:Y:S01]  /*1410*/  ISETP.EQ.OR P2, PT, R14, RZ, P3 ;  /* 0x000000ff0e00720c */ /* 0x000fe20001f42670 */
[----:B------:R-:W-:Y:S01]  /*1420*/  IMAD.MOV.U32 R0, RZ, RZ, 0x1 ;  /* 0x00000001ff007424 */ /* 0x000fe200078e00ff */
[----:B------:R-:W-:Y:S01]  /*1430*/  PLOP3.LUT P1, PT, P1, PT, PT, 0x8, 0x80 ;  /* 0x000000000080781c */ /* 0x000fe20000f2e170 */
[----:B------:R-:W-:Y:S01]  /*1440*/  IMAD.MOV.U32 R9, RZ, RZ, RZ ;  /* 0x000000ffff097224 */ /* 0x000fe200078e00ff */
[----:B------:R-:W-:Y:S01]  /*1450*/  MOV R11, 0x1 ;  /* 0x00000001000b7802 */ /* 0x000fe20000000f00 */
[----:B------:R-:W-:Y:S01]  /*1460*/  IMAD.MOV.U32 R10, RZ, RZ, RZ ;  /* 0x000000ffff0a7224 */ /* 0x000fe200078e00ff */
[----:B------:R-:W3:Y:S01]  /*1470*/  LDCU UR40, c[0x0][0x370] ;  /* 0x00006e00ff2877ac */ /* 0x000ee20008000800 */
[----:B------:R-:W4:Y:S01]  /*1480*/  LDCU.64 UR26, c[0x0][0x348] ;  /* 0x00006900ff1a77ac */ /* 0x000f220008000a00 */
[----:B------:R-:W1:Y:S01]  /*1490*/  LDCU UR39, c[0x0][0x374] ;  /* 0x00006e80ff2777ac */ /* 0x000e620008000800 */
[----:B--2---:R-:W-:-:S02]  /*14a0*/  UIADD3 UR6, UPT, UPT, UR7, 0x7f, URZ ;  /* 0x0000007f07067890 */ /* 0x004fc4000fffe0ff */
[----:B------:R-:W-:Y:S02]  /*14b0*/  UIADD3 UR44, UPT, UPT, UR7, 0xfe, URZ ;  /* 0x000000fe072c7890 */ /* 0x000fe4000fffe0ff */
[----:B------:R-:W-:-:S04]  /*14c0*/  USHF.R.S32.HI UR4, URZ, 0x1f, UR6 ;  /* 0x0000001fff047899 */ /* 0x000fc80008011406 */
[----:B------:R-:W-:Y:S02]  /*14d0*/  ULEA.HI UR4, UR4, UR6, URZ, 0x7 ;  /* 0x0000000604047291 */ /* 0x000fe4000f8f38ff */
[----:B------:R-:W-:Y:S02]  /*14e0*/  UIADD3 UR6, UPT, UPT, UR7, -0x1, URZ ;  /* 0xffffffff07067890 */ /* 0x000fe4000fffe0ff */
[----:B------:R-:W-:Y:S02]  /*14f0*/  USHF.R.S32.HI UR42, URZ, 0x7, UR4 ;  /* 0x00000007ff2a7899 */ /* 0x000fe40008011404 */
[----:B------:R-:W-:Y:S02]  /*1500*/  UISETP.GE.U32.AND UP1, UPT, UR6, -0xff, UPT ;  /* 0xffffff010600788c */ /* 0x000fe4000bf26070 */
[----:B------:R-:W-:Y:S01]  /*1510*/  UISETP.LT.U32.AND UP0, UPT, UR42, 0x3, UPT ;  /* 0x000000032a00788c */ /* 0x000fe2000bf01070 */
[----:B------:R-:W-:-:S03]  /*1520*/  UMOV UR7, URZ ;  /* 0x000000ff00077c82 */ /* 0x000fc60008000000 */
[----:B------:R-:W-:-:S04]  /*1530*/  USEL UR41, UR42, 0x3, UP0 ;  /* 0x000000032a297887 */ /* 0x000fc80008000000 */
[----:B------:R-:W-:Y:S02]  /*1540*/  UIADD3 UR21, UPT, UPT, UR41, -0x1, URZ ;  /* 0xffffffff29157890 */ /* 0x000fe4000fffe0ff */
[----:B------:R-:W-:Y:S02]  /*1550*/  @UP1 UIADD3 UR21, UPT, UPT, UR41, URZ, URZ ;  /* 0x000000ff29151290 */ /* 0x000fe4000fffe0ff */
[----:B------:R-:W-:Y:S02]  /*1560*/  UIADD3 UR43, UPT, UPT, UR42, -UR41, URZ ;  /* 0x800000292a2b7290 */ /* 0x000fe4000fffe0ff */
[----:B-1-34-:R-:W-:-:S12]  /*1570*/  UIADD3 UR21, UPT, UPT, UR21, 0x1, URZ ;  /* 0x0000000115157890 */ /* 0x01afd8000fffe0ff */
.L_x_35:
[----:B------:R-:W-:Y:S01]  /*1580*/  UISETP.NE.AND UP0, UPT, UR5, URZ, UPT ;  /* 0x000000ff0500728c */ /* 0x000fe2000bf05270 */
[----:B------:R-:W1:Y:S08]  /*1590*/  S2UR UR5, SR_CgaCtaId ;  /* 0x00000000000579c3 */ /* 0x000e700000008800 */
[----:B------:R-:W-:Y:S05]  /*15a0*/  BRA.U UP0, `(.L_x_18) ;  /* 0x0000000100347547 */ /* 0x000fea000b800000 */
[----:B------:R-:W2:Y:S01]  /*15b0*/  S2R R2, SR_CgaCtaId ;  /* 0x0000000000027919 */ /* 0x000ea20000008800 */
[----:B------:R-:W-:-:S04]  /*15c0*/  MOV R3, 0x400 ;  /* 0x0000040000037802 */ /* 0x000fc80000000f00 */
[----:B--2---:R-:W-:Y:S02]  /*15d0*/  LEA R2, R2, R3, 0x18 ;  /* 0x0000000302027211 */ /* 0x004fe400078ec0ff */
[----:B------:R-:W-:-:S03]  /*15e0*/  SHF.L.U32 R3, R11, 0x1f, RZ ;  /* 0x0000001f0b037819 */ /* 0x000fc600000006ff */
[----:B------:R-:W-:-:S04]  /*15f0*/  IMAD R2, R10, 0x8, R2 ;  /* 0x000000080a027824 */ /* 0x000fc800078e0202 */
[----:B------:R-:W2:Y:S02]  /*1600*/  SYNCS.PHASECHK.TRANS64.TRYWAIT P0, [R2+URZ+0xa0], R3 ;  /* 0x0000a003020075a7 */ /* 0x000ea400080011ff */
[----:B--2---:R-:W-:Y:S05]  /*1610*/  @!P0 BRA `(.L_x_19) ;  /* 0x0000009800308947 */ /* 0x004fea0003800000 */
.L_x_97:
[----:B------:R2:W-:Y:S02]  /*1620*/  SYNCS.ARRIVE.TRANS64.A1T0 RZ, [R2+URZ+0x90], RZ ;  /* 0x000090ff02ff79a7 */ /* 0x0005e400081000ff */
[----:B--2---:R-:W-:-:S05]  /*1630*/  VIADD R2, R10, 0x1 ;  /* 0x000000010a027836 */ /* 0x004fca0000000000 */
[----:B------:R-:W-:-:S04]  /*1640*/  ISETP.NE.AND P0, PT, R2, 0x2, PT ;  /* 0x000000020200780c */ /* 0x000fc80003f05270 */
[----:B------:R-:W-:Y:S02]  /*1650*/  SEL R3, RZ, 0x1, P0 ;  /* 0x00000001ff037807 */ /* 0x000fe40000000000 */
[----:B------:R-:W-:Y:S02]  /*1660*/  SEL R10, R2, RZ, P0 ;  /* 0x000000ff020a7207 */ /* 0x000fe40000000000 */
[----:B------:R-:W-:-:S07]  /*1670*/  LOP3.LUT R11, R11, R3, RZ, 0x3c, !PT ;  /* 0x000000030b0b7212 */ /* 0x000fce00078e3cff */
.L_x_18:
[----:B------:R-:W-:Y:S01]  /*1680*/  UMOV UR4, 0x400 ;  /* 0x0000040000047882 */ /* 0x000fe20000000000 */
[----:B------:R-:W-:Y:S01]  /*1690*/  SHF.L.U32 R2, R0, 0x1f, RZ ;  /* 0x0000001f00027819 */ /* 0x000fe200000006ff */
[----:B-1----:R-:W-:Y:S02]  /*16a0*/  ULEA UR4, UR5, UR4, 0x18 ;  /* 0x0000000405047291 */ /* 0x002fe4000f8ec0ff */
[----:B------:R-:W-:Y:S02]  /*16b0*/  UISETP.GE.U32.AND UP0, UPT, UR44, 0xff, UPT ;  /* 0x000000ff2c00788c */ /* 0x000fe4000bf06070 */
[----:B------:R-:W-:Y:S02]  /*16c0*/  ULEA UR6, UR7, UR4, 0x3 ;  /* 0x0000000407067291 */ /* 0x000fe4000f8e18ff */
[----:B------:R-:W-:Y:S02]  /*16d0*/  USHF.L.U32 UR35, UR46, 0x7, URZ ;  /* 0x000000072e237899 */ /* 0x000fe400080006ff */
[----:B------:R-:W-:Y:S01]  /*16e0*/  UIMAD UR11, UR47, 0xe0, URZ ;  /* 0x000000e02f0b78a4 */ /* 0x000fe2000f8e02ff */
[----:B------:R-:W-:-:S04]  /*16f0*/  UMOV UR14, URZ ;  /* 0x000000ff000e7c82 */ /* 0x000fc80008000000 */
[----:B------:R1:W2:Y:S01]  /*1700*/  SYNCS.PHASECHK.TRANS64.TRYWAIT P0, [UR6+0x18], R2 ;  /* 0x00001802ff0075a7 */ /* 0x0002a20008001106 */
[----:B------:R-:W-:Y:S06]  /*1710*/  BRA.U !UP0, `(.L_x_20) ;  /* 0x0000000108a87547 */ /* 0x000fec000b800000 */
[----:B------:R-:W-:Y:S01]  /*1720*/  UMOV UR13, URZ ;  /* 0x000000ff000d7c82 */ /* 0x000fe20008000000 */
[----:B------:R-:W-:-:S05]  /*1730*/  UMOV UR6, UR7 ;  /* 0x0000000700067c82 */ /* 0x000fca0008000000 */
.L_x_25:
[----:B--2---:R-:W-:Y:S01]  /*1740*/  @!P3 MOV R3, 0xb000 ;  /* 0x0000b0000003b802 */ /* 0x004fe20000000f00 */
[----:B---3--:R-:W-:Y:S01]  /*1750*/  ULEA UR33, UR6, UR4, 0x3 ;  /* 0x0000000406217291 */ /* 0x008fe2000f8e18ff */
[----:B--2-4-:R-:W-:Y:S11]  /*1760*/  @P0 BRA `(.L_x_21) ;  /* 0x00000000000c0947 */ /* 0x014ff60003800000 */
[----:B-1----:R-:W-:Y:S04]  /*1770*/  SHF.L.U32 R2, R0, 0x1f, RZ ;  /* 0x0000001f00027819 */ /* 0x002fe800000006ff */
[----:B------:R-:W1:Y:S02]  /*1780*/  SYNCS.PHASECHK.TRANS64.TRYWAIT P0, [UR33+0x18], R2 ;  /* 0x00001802ff0075a7 */ /* 0x000e640008001121 */
[----:B-1----:R-:W-:Y:S05]  /*1790*/  @!P0 BRA `(.L_x_22) ;  /* 0x0000009400e48947 */ /* 0x002fea0003800000 */
.L_x_21:
[----:B------:R2:W-:Y:S01]  /*17a0*/  @!P3 SYNCS.ARRIVE.TRANS64 RZ, [UR33], R3 ;  /* 0x00000003ffffb9a7 */ /* 0x0005e20008000021 */
[----:B------:R-:W-:Y:S04]  /*17b0*/  BSSY.RECONVERGENT B0, `(.L_x_23) ;  /* 0x0000003000007945 */ /* 0x000fe80003800200 */
[----:B------:R-:W-:Y:S05]  /*17c0*/  @P2 BRA `(.L_x_24) ;  /* 0x0000000000042947 */ /* 0x000fea0003800000 */
[----:B------:R-:W-:Y:S05]  /*17d0*/  BPT.TRAP 0x1 ;  /* 0x000000040000795c */ /* 0x000fea0000300000 */
.L_x_24:
[----:B------:R-:W-:Y:S05]  /*17e0*/  BSYNC.RECONVERGENT B0 ;  /* 0x0000000000007941 */ /* 0x000fea0003800200 */
.L_x_23:
[----:B------:R-:W-:Y:S02]  /*17f0*/  UIADD3 UR7, UPT, UPT, UR6, 0x1, URZ ;  /* 0x0000000106077890 */ /* 0x000fe4000fffe0ff */
[----:B------:R-:W-:Y:S02]  /*1800*/  UIADD3 UR18, UP1, UPT, UR26, 0x80, URZ ;  /* 0x000000801a127890 */ /* 0x000fe4000ff3e0ff */
[----:B------:R-:W-:Y:S02]  /*1810*/  UISETP.NE.AND UP0, UPT, UR7, 0x3, UPT ;  /* 0x000000030700788c */ /* 0x000fe4000bf05270 */
[----:B------:R-:W-:Y:S02]  /*1820*/  ULEA UR32, UR6, UR4, 0xe ;  /* 0x0000000406207291 */ /* 0x000fe4000f8e70ff */
[----:B------:R-:W-:Y:S02]  /*1830*/  USEL UR9, URZ, 0x1, UP0 ;  /* 0x00000001ff097887 */ /* 0x000fe40008000000 */
[----:B------:R-:W-:Y:S02]  /*1840*/  USEL UR7, UR7, URZ, UP0 ;  /* 0x000000ff07077287 */ /* 0x000fe40008000000 */
[----:B------:R-:W-:Y:S02]  /*1850*/  USHF.L.U32 UR34, UR13, 0x7, URZ ;  /* 0x000000070d227899 */ /* 0x000fe400080006ff */
[----:B------:R-:W-:Y:S01]  /*1860*/  ULEA UR8, UR7, UR4, 0x3 ;  /* 0x0000000407087291 */ /* 0x000fe2000f8e18ff */
[----:B------:R-:W-:Y:S01]  /*1870*/  LOP3.LUT R0, R0, UR9, RZ, 0x3c, !PT ;  /* 0x0000000900007c12 */ /* 0x000fe2000f8e3cff */
[----:B------:R-:W-:Y:S02]  /*1880*/  UIADD3.X UR19, UPT, UPT, URZ, UR27, URZ, UP1, !UPT ;  /* 0x0000001bff137290 */ /* 0x000fe40008ffe4ff */
[----:B------:R-:W-:Y:S01]  /*1890*/  UIADD3 UR32, UPT, UPT, UR32, 0xe200, URZ ;  /* 0x0000e20020207890 */ /* 0x000fe2000fffe0ff */
[----:B-1----:R-:W-:Y:S01]  /*18a0*/  SHF.L.U32 R2, R0, 0x1f, RZ ;  /* 0x0000001f00027819 */ /* 0x002fe200000006ff */
[----:B------:R-:W-:Y:S02]  /*18b0*/  UIADD3 UR16, UP0, UPT, UR26, 0x180, URZ ;  /* 0x000001801a107890 */ /* 0x000fe4000ff1e0ff */
[----:B------:R-:W-:Y:S01]  /*18c0*/  UIADD3 UR13, UPT, UPT, UR13, 0x1, URZ ;  /* 0x000000010d0d7890 */ /* 0x000fe2000fffe0ff */
[----:B------:R3:W4:Y:S01]  /*18d0*/  SYNCS.PHASECHK.TRANS64.TRYWAIT P0, [UR8+0x18], R2 ;  /* 0x00001802ff0075a7 */ /* 0x0007220008001108 */
[----:B------:R-:W-:Y:S01]  /*18e0*/  UIMAD UR8, UR6, 0x7000, UR4 ;  /* 0x00007000060878a4 */ /* 0x000fe2000f8e0204 */
[----:B------:R-:W-:Y:S01]  /*18f0*/  UMOV UR22, 0x0 ;  /* 0x0000000000167882 */ /* 0x000fe20000000000 */
[----:B------:R-:W-:Y:S02]  /*1900*/  UMOV UR23, 0x10000000 ;  /* 0x1000000000177882 */ /* 0x000fe40000000000 */
[----:B------:R-:W-:Y:S01]  /*1910*/  UIADD3 UR8, UPT, UPT, UR8, 0x1a200, URZ ;  /* 0x0001a20008087890 */ /* 0x000fe2000fffe0ff */
[----:B------:R3:W-:Y:S01]  /*1920*/  UTMALDG.3D [UR32], [UR18], desc[UR22] ;  /* 0x00001620120075b4 */ /* 0x0007e20008011000 */
[----:B------:R-:W-:Y:S01]  /*1930*/  UIADD3.X UR17, UPT, UPT, URZ, UR27, URZ, UP0, !UPT ;  /* 0x0000001bff117290 */ /* 0x000fe200087fe4ff */
[----:B------:R-:W-:Y:S01]  /*1940*/  UMOV UR12, UR36 ;  /* 0x00000024000c7c82 */ /* 0x000fe20008000000 */
[----:B------:R-:W-:Y:S01]  /*1950*/  UMOV UR9, UR33 ;  /* 0x0000002100097c82 */ /* 0x000fe20008000000 */
[----:B------:R-:W-:Y:S01]  /*1960*/  UMOV UR10, UR34 ;  /* 0x00000022000a7c82 */ /* 0x000fe20008000000 */
[----:B------:R-:W-:Y:S01]  /*1970*/  UISETP.NE.AND UP0, UPT, UR13, UR21, UPT ;  /* 0x000000150d00728c */ /* 0x000fe2000bf05270 */
[----:B------:R-:W-:Y:S01]  /*1980*/  UMOV UR14, UR21 ;  /* 0x00000015000e7c82 */ /* 0x000fe20008000000 */
[----:B------:R-:W-:Y:S03]  /*1990*/  UMOV UR6, UR7 ;  /* 0x0000000700067c82 */ /* 0x000fe60008000000 */
[----:B------:R3:W-:Y:S04]  /*19a0*/  UTMALDG.3D [UR8], [UR16], desc[UR22] ;  /* 0x00001608100075b4 */ /* 0x0007e80008011000 */
[----:B------:R-:W-:Y:S05]  /*19b0*/  BRA.U UP0, `(.L_x_25) ;  /* 0xfffffffd00607547 */ /* 0x000fea000b83ffff */
.L_x_20:
[----:B------:R-:W-:Y:S01]  /*19c0*/  ULEA UR6, UR7, UR4, 0x3 ;  /* 0x0000000407067291 */ /* 0x000fe2000f8e18ff */
[----:B-1-3--:R-:W-:Y:S01]  /*19d0*/  SHF.L.U32 R2, R0, 0x1f, RZ ;  /* 0x0000001f00027819 */ /* 0x00afe200000006ff */
[----:B------:R-:W-:Y:S01]  /*19e0*/  @!P1 SYNCS.ARRIVE.TRANS64.A1T0 RZ, [UR4+0x48], RZ ;  /* 0x000048ffffff99a7 */ /* 0x000fe20008100004 */
[----:B------:R-:W-:-:S06]  /*19f0*/  UISETP.GT.AND UP0, UPT, UR42, UR41, UPT ;  /* 0x000000292a00728c */ /* 0x000fcc000bf04270 */
[----:B--2-4-:R1:W2:Y:S03]  /*1a00*/  SYNCS.PHASECHK.TRANS64.TRYWAIT P0, [UR6+0x18], R2 ;  /* 0x00001802ff0075a7 */ /* 0x0142a60008001106 */
[----:B------:R-:W-:Y:S05]  /*1a10*/  BRA.U !UP0, `(.L_x_26) ;  /* 0x0000000108ac7547 */ /* 0x000fea000b800000 */
[----:B------:R-:W-:Y:S01]  /*1a20*/  UIADD3 UR13, UPT, UPT, UR43, UR14, URZ ;  /* 0x0000000e2b0d7290 */ /* 0x000fe2000fffe0ff */
[----:B------:R-:W-:-:S11]  /*1a30*/  UMOV UR6, UR7 ;  /* 0x0000000700067c82 */ /* 0x000fd60008000000 */
.L_x_31:
[----:B--2---:R-:W-:Y:S01]  /*1a40*/  @!P3 MOV R3, 0xb000 ;  /* 0x0000b0000003b802 */ /* 0x004fe20000000f00 */
[----:B---3--:R-:W-:Y:S01]  /*1a50*/  ULEA UR17, UR6, UR4, 0x3 ;  /* 0x0000000406117291 */ /* 0x008fe2000f8e18ff */
[----:B--2-4-:R-:W-:Y:S11]  /*1a60*/  @P0 BRA `(.L_x_27) ;  /* 0x00000000000c0947 */ /* 0x014ff60003800000 */
[----:B-1----:R-:W-:Y:S04]  /*1a70*/  SHF.L.U32 R2, R0, 0x1f, RZ ;  /* 0x0000001f00027819 */ /* 0x002fe800000006ff */
[----:B------:R-:W1:Y:S02]  /*1a80*/  SYNCS.PHASECHK.TRANS64.TRYWAIT P0, [UR17+0x18], R2 ;  /* 0x00001802ff0075a7 */ /* 0x000e640008001111 */
[----:B-1----:R-:W-:Y:S05]  /*1a90*/  @!P0 BRA `(.L_x_28) ;  /* 0x00000094003c8947 */ /* 0x002fea0003800000 */
.L_x_27:
[----:B------:R2:W-:Y:S01]  /*1aa0*/  @!P3 SYNCS.ARRIVE.TRANS64 RZ, [UR17], R3 ;  /* 0x00000003ffffb9a7 */ /* 0x0005e20008000011 */
[----:B------:R-:W-:Y:S04]  /*1ab0*/  BSSY.RECONVERGENT B0, `(.L_x_29) ;  /* 0x0000003000007945 */ /* 0x000fe80003800200 */
[----:B------:R-:W-:Y:S05]  /*1ac0*/  @P2 BRA `(.L_x_30) ;  /* 0x0000000000042947 */ /* 0x000fea0003800000 */
[----:B------:R-:W-:Y:S05]  /*1ad0*/  BPT.TRAP 0x1 ;  /* 0x000000040000795c */ /* 0x000fea0000300000 */
.L_x_30:
[----:B------:R-:W-:Y:S05]  /*1ae0*/  BSYNC.RECONVERGENT B0 ;  /* 0x0000000000007941 */ /* 0x000fea0003800200 */
.L_x_29:
[----:B------:R-:W-:Y:S02]  /*1af0*/  UIADD3 UR7, UPT, UPT, UR6, 0x1, URZ ;  /* 0x0000000106077890 */ /* 0x000fe4000fffe0ff */
[----:B------:R-:W-:Y:S02]  /*1b00*/  ULEA UR16, UR6, UR4, 0xe ;  /* 0x0000000406107291 */ /* 0x000fe4000f8e70ff */
[----:B------:R-:W-:Y:S02]  /*1b10*/  UISETP.NE.AND UP0, UPT, UR7, 0x3, UPT ;  /* 0x000000030700788c */ /* 0x000fe4000bf05270 */
[----:B------:R-:W-:Y:S02]  /*1b20*/  UIADD3 UR24, UP1, UPT, UR26, 0x80, URZ ;  /* 0x000000801a187890 */ /* 0x000fe4000ff3e0ff */
[----:B------:R-:W-:Y:S02]  /*1b30*/  USEL UR9, URZ, 0x1, UP0 ;  /* 0x00000001ff097887 */ /* 0x000fe40008000000 */
[----:B------:R-:W-:Y:S02]  /*1b40*/  USEL UR7, UR7, URZ, UP0 ;  /* 0x000000ff07077287 */ /* 0x000fe40008000000 */
[----:B------:R-:W-:Y:S02]  /*1b50*/  USHF.L.U32 UR18, UR14, 0x7, URZ ;  /* 0x000000070e127899 */ /* 0x000fe400080006ff */
[----:B------:R-:W-:Y:S01]  /*1b60*/  ULEA UR8, UR7, UR4, 0x3 ;  /* 0x0000000407087291 */ /* 0x000fe2000f8e18ff */
[----:B------:R-:W-:Y:S01]  /*1b70*/  LOP3.LUT R0, R0, UR9, RZ, 0x3c, !PT ;  /* 0x0000000900007c12 */ /* 0x000fe2000f8e3cff */
[----:B------:R-:W-:Y:S02]  /*1b80*/  UIADD3 UR16, UPT, UPT, UR16, 0xe200, URZ ;  /* 0x0000e20010107890 */ /* 0x000fe4000fffe0ff */
[----:B------:R-:W-:Y:S01]  /*1b90*/  UIADD3.X UR25, UPT, UPT, URZ, UR27, URZ, UP1, !UPT ;  /* 0x0000001bff197290 */ /* 0x000fe20008ffe4ff */
[----:B-1----:R-:W-:Y:S01]  /*1ba0*/  SHF.L.U32 R2, R0, 0x1f, RZ ;  /* 0x0000001f00027819 */ /* 0x002fe200000006ff */
[----:B------:R-:W-:Y:S02]  /*1bb0*/  UIADD3 UR22, UP0, UPT, UR26, 0x180, URZ ;  /* 0x000001801a167890 */ /* 0x000fe4000ff1e0ff */
[----:B------:R-:W-:Y:S01]  /*1bc0*/  UIADD3 UR14, UPT, UPT, UR14, 0x1, URZ ;  /* 0x000000010e0e7890 */ /* 0x000fe2000fffe0ff */
[----:B------:R3:W4:Y:S01]  /*1bd0*/  SYNCS.PHASECHK.TRANS64.TRYWAIT P0, [UR8+0x18], R2 ;  /* 0x00001802ff0075a7 */ /* 0x0007220008001108 */
[----:B------:R-:W-:Y:S01]  /*1be0*/  UIMAD UR8, UR6, 0x7000, UR4 ;  /* 0x00007000060878a4 */ /* 0x000fe2000f8e0204 */
[----:B------:R-:W-:Y:S01]  /*1bf0*/  UMOV UR28, 0x0 ;  /* 0x00000000001c7882 */ /* 0x000fe20000000000 */
[----:B------:R-:W-:Y:S01]  /*1c00*/  UMOV UR29, 0x10000000 ;  /* 0x10000000001d7882 */ /* 0x000fe20000000000 */
[----:B------:R-:W-:Y:S01]  /*1c10*/  UMOV UR19, UR35 ;  /* 0x0000002300137c82 */ /* 0x000fe20008000000 */
[----:B------:R-:W-:Y:S01]  /*1c20*/  UMOV UR20, UR36 ;  /* 0x0000002400147c82 */ /* 0x000fe20008000000 */
[----:B------:R-:W-:Y:S01]  /*1c30*/  UIADD3 UR8, UPT, UPT, UR8, 0x1a200, URZ ;  /* 0x0001a20008087890 */ /* 0x000fe2000fffe0ff */
[----:B------:R3:W-:Y:S01]  /*1c40*/  UTMALDG.3D [UR16], [UR24], desc[UR28] ;  /* 0x00001c10180075b4 */ /* 0x0007e20008011000 */
[----:B------:R-:W-:Y:S01]  /*1c50*/  UIADD3.X UR23, UPT, UPT, URZ, UR27, URZ, UP0, !UPT ;  /* 0x0000001bff177290 */ /* 0x000fe200087fe4ff */
[----:B------:R-:W-:Y:S01]  /*1c60*/  UMOV UR12, UR36 ;  /* 0x00000024000c7c82 */ /* 0x000fe20008000000 */
[----:B------:R-:W-:Y:S01]  /*1c70*/  UMOV UR9, UR17 ;  /* 0x0000001100097c82 */ /* 0x000fe20008000000 */
[----:B------:R-:W-:Y:S01]  /*1c80*/  UMOV UR10, UR18 ;  /* 0x00000012000a7c82 */ /* 0x000fe20008000000 */
[----:B------:R-:W-:Y:S01]  /*1c90*/  UISETP.NE.AND UP0, UPT, UR14, UR13, UPT ;  /* 0x0000000d0e00728c */ /* 0x000fe2000bf05270 */
[----:B------:R-:W-:Y:S04]  /*1ca0*/  UMOV UR6, UR7 ;  /* 0x0000000700067c82 */ /* 0x000fe80008000000 */
[----:B------:R3:W-:Y:S04]  /*1cb0*/  UTMALDG.3D [UR8], [UR22], desc[UR28] ;  /* 0x00001c08160075b4 */ /* 0x0007e80008011000 */
[----:B------:R-:W-:Y:S05]  /*1cc0*/  BRA.U UP0, `(.L_x_31) ;  /* 0xfffffffd005c7547 */ /* 0x000fea000b83ffff */
.L_x_26:
[C---:B--2---:R-:W-:Y:S01]  /*1cd0*/  LEA R3, R9.reuse, UR4, 0x3 ;  /* 0x0000000409037c11 */ /* 0x044fe2000f8e18ff */
[----:B------:R-:W-:Y:S01]  /*1ce0*/  NOP ;  /* 0x0000000000007918 */ /* 0x000fe20000000000 */
[----:B-1-3--:R-:W-:Y:S02]  /*1cf0*/  SHF.L.U32 R2, R12, 0x1f, RZ ;  /* 0x0000001f0c027819 */ /* 0x00afe400000006ff */
[----:B------:R-:W-:Y:S02]  /*1d00*/  LEA R4, R9, UR4, 0x4 ;  /* 0x0000000409047c11 */ /* 0x000fe4000f8e20ff */
[----:B----4-:R-:W1:Y:S02]  /*1d10*/  SYNCS.PHASECHK.TRANS64.TRYWAIT P0, [R3+URZ+0x50], R2 ;  /* 0x00005002030075a7 */ /* 0x010e6400080011ff */
[----:B-1----:R-:W-:Y:S05]  /*1d20*/  @!P0 BRA `(.L_x_32) ;  /* 0x0000009000b08947 */ /* 0x002fea0003800000 */
.L_x_100:
[----:B------:R-:W2:Y:S01]  /*1d30*/  LDS.128 R4, [R4+0xc0] ;  /* 0x0000c00004047984 */ /* 0x000ea20000000c00 */
[----:B------:R-:W-:Y:S01]  /*1d40*/  UISETP.GE.AND UP0, UPT, UR15, 0x1, UPT ;  /* 0x000000010f00788c */ /* 0x000fe2000bf06270 */
[----:B------:R-:W-:Y:S01]  /*1d50*/  @!PT LDS RZ, [RZ] ;  /* 0x00000000fffff984 */ /* 0x000fe20000000800 */
[----:B------:R-:W-:Y:S01]  /*1d60*/  @!PT LDS RZ, [RZ] ;  /* 0x00000000fffff984 */ /* 0x000fe20000000800 */
[----:B------:R-:W-:Y:S01]  /*1d70*/  @!PT LDS RZ, [RZ] ;  /* 0x00000000fffff984 */ /* 0x000fe20000000800 */
[----:B------:R-:W-:Y:S01]  /*1d80*/  @!PT LDS RZ, [RZ] ;  /* 0x00000000fffff984 */ /* 0x000fe20000000800 */
[----:B------:R3:W-:Y:S06]  /*1d90*/  MEMBAR.ALL.CTA ;  /* 0x0000000000007992 */ /* 0x0007ec0000008000 */
[----:B---3--:R-:W3:Y:S01]  /*1da0*/  FENCE.VIEW.ASYNC.S ;  /* 0x00000000000073c6 */ /* 0x008ee20000000000 */
[----:B--2---:R-:W-:-:S13]  /*1db0*/  LOP3.LUT P0, RZ, R6, 0x1, RZ, 0xc0, !PT ;  /* 0x0000000106ff7812 */ /* 0x004fda000780c0ff */
[----:B---3--:R-:W-:Y:S01]  /*1dc0*/  VOTEU.ANY UP1, P0 ;  /* 0x0000000000ff7886 */ /* 0x008fe20000020100 */
[----:B------:R-:W-:-:S13]  /*1dd0*/  PLOP3.LUT P0, PT, PT, PT, UP1, 0x80, 0x8 ;  /* 0x000000000008781c */ /* 0x000fda0003f0f018 */
[----:B-1----:R-:W-:Y:S02]  /*1de0*/  @P0 LOP3.LUT R2, R5, 0xffff, RZ, 0xc0, !PT ;  /* 0x0000ffff05020812 */ /* 0x002fe400078ec0ff */
[----:B------:R-:W-:Y:S02]  /*1df0*/  @P0 MOV R8, R4 ;  /* 0x0000000400080202 */ /* 0x000fe40000000f00 */
[----:B------:R-:W-:Y:S01]  /*1e00*/  @P0 R2UR UR8, R2 ;  /* 0x00000000020802ca */ /* 0x000fe200000e0000 */
[----:B------:R-:W-:Y:S01]  /*1e10*/  VIADD R2, R3, 0x60 ;  /* 0x0000006003027836 */ /* 0x000fe20000000000 */
[----:B------:R-:W-:Y:S02]  /*1e20*/  @P0 SHF.R.U32.HI R4, RZ, 0x10, R5 ;  /* 0x00000010ff040819 */ /* 0x000fe40000011605 */
[----:B------:R-:W-:Y:S02]  /*1e30*/  @P0 R2UR UR9, R8 ;  /* 0x00000000080902ca */ /* 0x000fe400000e0000 */
[----:B------:R-:W-:-:S02]  /*1e40*/  PRMT R2, RZ, 0x654, R2 ;  /* 0x00000654ff027816 */ /* 0x000fc40000000002 */
[----:B------:R-:W-:Y:S02]  /*1e50*/  @P0 R2UR UR6, R4 ;  /* 0x00000000040602ca */ /* 0x000fe400000e0000 */
[----:B------:R1:W-:Y:S03]  /*1e60*/  SYNCS.ARRIVE.TRANS64.RED.A1T0 RZ, [R2+URZ], RZ ;  /* 0x000000ff02ff79a7 */ /* 0x0003e600081004ff */
[----:B------:R-:W-:-:S04]  /*1e70*/  @UP1 UMOV UR37, UR8 ;  /* 0x0000000800251c82 */ /* 0x000fc80008000000 */
[----:B------:R-:W-:-:S04]  /*1e80*/  @UP1 UMOV UR38, UR9 ;  /* 0x0000000900261c82 */ /* 0x000fc80008000000 */
[----:B------:R-:W-:Y:S01]  /*1e90*/  @UP1 UMOV UR36, UR6 ;  /* 0x0000000600241c82 */ /* 0x000fe20008000000 */
[----:B------:R-:W-:Y:S05]  /*1ea0*/  BRA.U !UP0, `(.L_x_33) ;  /* 0x0000000108d47547 */ /* 0x000fea000b800000 */
[----:B------:R-:W2:Y:S01]  /*1eb0*/  LDCU.128 UR28, c[0x0][0xb10] ;  /* 0x00016200ff1c77ac */ /* 0x000ea20008000c00 */
[----:B------:R-:W3:Y:S01]  /*1ec0*/  LDCU UR14, c[0x0][0xb20] ;  /* 0x00016400ff0e77ac */ /* 0x000ee20008000800 */
[----:B------:R-:W4:Y:S01]  /*1ed0*/  LDCU UR20, c[0x0][0xb0c] ;  /* 0x00016180ff1477ac */ /* 0x000f220008000800 */
[----:B------:R-:W1:Y:S01]  /*1ee0*/  LDCU.64 UR10, c[0x0][0xb28] ;  /* 0x00016500ff0a77ac */ /* 0x000e620008000a00 */
[----:B------:R-:W-:Y:S02]  /*1ef0*/  UISETP.NE.AND UP3, UPT, UR15, 0x1, UPT ;  /* 0x000000010f00788c */ /* 0x000fe4000bf65270 */
[----:B--2---:R-:W-:Y:S02]  /*1f00*/  UIMAD.WIDE.U32 UR8, UR39, UR31, URZ ;  /* 0x0000001f270872a5 */ /* 0x004fe4000f8e00ff */
[----:B------:R-:W-:Y:S02]  /*1f10*/  UIMAD.WIDE.U32 UR12, UR40, UR28, URZ ;  /* 0x0000001c280c72a5 */ /* 0x000fe4000f8e00ff */
[----:B------:R-:W-:-:S02]  /*1f20*/  UISETP.NE.AND UP0, UPT, UR30, 0x1, UPT ;  /* 0x000000011e00788c */ /* 0x000fc4000bf05270 */
[----:B------:R-:W-:Y:S01]  /*1f30*/  UIMAD.WIDE.U32 UR18, UR37, UR31, URZ ;  /* 0x0000001f251272a5 */ /* 0x000fe2000f8e00ff */
[----:B------:R-:W-:Y:S02]  /*1f40*/  UMOV UR8, UR9 ;  /* 0x0000000900087c82 */ /* 0x000fe40008000000 */
[----:B------:R-:W-:Y:S01]  /*1f50*/  UMOV UR6, UR13 ;  /* 0x0000000d00067c82 */ /* 0x000fe20008000000 */
[----:B---3--:R-:W-:Y:S02]  /*1f60*/  USHF.R.U32.HI UR8, URZ, UR14, UR8 ;  /* 0x0000000eff087299 */ /* 0x008fe40008011608 */
[----:B----4-:R-:W-:Y:S02]  /*1f70*/  UISETP.NE.AND UP2, UPT, UR20, 0x1, UPT ;  /* 0x000000011400788c */ /* 0x010fe4000bf45270 */
[----:B------:R-:W-:Y:S02]  /*1f80*/  USHF.R.U32.HI UR6, URZ, UR29, UR6 ;  /* 0x0000001dff067299 */ /* 0x000fe40008011606 */
[----:B------:R-:W-:-:S02]  /*1f90*/  USEL UR8, UR39, UR8, !UP0 ;  /* 0x0000000827087287 */ /* 0x000fc4000c000000 */
[----:B------:R-:W-:Y:S02]  /*1fa0*/  USEL UR9, UR40, UR6, !UP2 ;  /* 0x0000000628097287 */ /* 0x000fe4000d000000 */
[----:B-1----:R-:W-:Y:S01]  /*1fb0*/  UIMAD.WIDE.U32 UR12, UR8, UR10, URZ ;  /* 0x0000000a080c72a5 */ /* 0x002fe2000f8e00ff */
[----:B------:R-:W-:Y:S01]  /*1fc0*/  UMOV UR6, UR19 ;  /* 0x0000001300067c82 */ /* 0x000fe20008000000 */
[----:B------:R-:W-:Y:S02]  /*1fd0*/  UIMAD.WIDE.U32 UR16, UR38, UR28, URZ ;  /* 0x0000001c261072a5 */ /* 0x000fe4000f8e00ff */
[----:B------:R-:W-:-:S03]  /*1fe0*/  UIMAD.WIDE.U32 UR18, UR9, UR10, URZ ;  /* 0x0000000a091272a5 */ /* 0x000fc6000f8e00ff */
[----:B------:R-:W-:Y:S01]  /*1ff0*/  UMOV UR12, UR13 ;  /* 0x0000000d000c7c82 */ /* 0x000fe20008000000 */
[----:B------:R-:W-:Y:S02]  /*2000*/  USHF.R.U32.HI UR6, URZ, UR14, UR6 ;  /* 0x0000000eff067299 */ /* 0x000fe40008011606 */
[----:B------:R-:W-:Y:S01]  /*2010*/  @UP3 USHF.R.U32.HI UR8, URZ, UR11, UR12 ;  /* 0x0000000bff083299 */ /* 0x000fe2000801160c */
[----:B------:R-:W-:Y:S01]  /*2020*/  UMOV UR16, UR17 ;  /* 0x0000001100107c82 */ /* 0x000fe20008000000 */
[----:B------:R-:W-:Y:S01]  /*2030*/  UMOV UR18, UR19 ;  /* 0x0000001300127c82 */ /* 0x000fe20008000000 */
[----:B------:R-:W-:Y:S02]  /*2040*/  USHF.R.U32.HI UR29, URZ, UR29, UR16 ;  /* 0x0000001dff1d7299 */ /* 0x000fe40008011610 */
[----:B------:R-:W-:Y:S02]  /*2050*/  USEL UR6, UR37, UR6, !UP0 ;  /* 0x0000000625067287 */ /* 0x000fe4000c000000 */
[----:B------:R-:W-:-:S02]  /*2060*/  @UP3 USHF.R.U32.HI UR9, URZ, UR11, UR18 ;  /* 0x0000000bff093299 */ /* 0x000fc40008011612 */
[----:B------:R-:W-:Y:S02]  /*2070*/  UIMAD UR12, UR15, UR8, URZ ;  /* 0x000000080f0c72a4 */ /* 0x000fe4000f8e02ff */
[----:B------:R-:W-:Y:S02]  /*2080*/  USEL UR8, UR38, UR29, !UP2 ;  /* 0x0000001d26087287 */ /* 0x000fe4000d000000 */
[----:B------:R-:W-:Y:S02]  /*2090*/  UIMAD UR14, UR15, UR9, URZ ;  /* 0x000000090f0e72a4 */ /* 0x000fe4000f8e02ff */
[----:B------:R-:W-:Y:S02]  /*20a0*/  UISETP.GE.AND UP0, UPT, UR6, UR12, UPT ;  /* 0x0000000c0600728c */ /* 0x000fe4000bf06270 */
[----:B------:R-:W-:Y:S02]  /*20b0*/  UIMAD.WIDE.U32 UR12, UR6, UR10, URZ ;  /* 0x0000000a060c72a5 */ /* 0x000fe4000f8e00ff */
[----:B------:R-:W-:-:S02]  /*20c0*/  UISETP.GE.OR UP0, UPT, UR8, UR14, UP0 ;  /* 0x0000000e0800728c */ /* 0x000fc40008706670 */
        /* <DEDUP_REMOVED lines=19> */
.L_x_33:
[----:B------:R-:W2:Y:S02]  /*2200*/  LDCU UR6, c[0x0][0xb30] ;  /* 0x00016600ff0677ac */ /* 0x000ea40008000800 */
[----:B--2---:R-:W-:-:S09]  /*2210*/  UISETP.NE.AND UP0, UPT, UR6, 0x1, UPT ;  /* 0x000000010600788c */ /* 0x004fd2000bf05270 */
[----:B------:R-:W-:Y:S05]  /*2220*/  BRA.U UP0, `(.L_x_34) ;  /* 0x0000000100447547 */ /* 0x000fea000b800000 */
[----:B------:R-:W2:Y:S01]  /*2230*/  LDCU.128 UR16, c[0x0][0xb10] ;  /* 0x00016200ff1077ac */ /* 0x000ea20008000c00 */
[----:B------:R-:W3:Y:S01]  /*2240*/  LDCU UR12, c[0x0][0xb0c] ;  /* 0x00016180ff0c77ac */ /* 0x000ee20008000800 */
[----:B------:R-:W4:Y:S01]  /*2250*/  LDCU UR13, c[0x0][0xb20] ;  /* 0x00016400ff0d77ac */ /* 0x000f220008000800 */
[----:B--2---:R-:W-:Y:S02]  /*2260*/  UIMAD.WIDE.U32 UR10, UR38, UR16, URZ ;  /* 0x00000010260a72a5 */ /* 0x004fe4000f8e00ff */
[----:B------:R-:W-:Y:S02]  /*2270*/  UIMAD.WIDE.U32 UR8, UR37, UR19, URZ ;  /* 0x00000013250872a5 */ /* 0x000fe4000f8e00ff */
[----:B---3--:R-:W-:Y:S02]  /*2280*/  UISETP.NE.AND UP2, UPT, UR12, 0x1, UPT ;  /* 0x000000010c00788c */ /* 0x008fe4000bf45270 */
[----:B------:R-:W-:Y:S01]  /*2290*/  UISETP.NE.AND UP0, UPT, UR18, 0x1, UPT ;  /* 0x000000011200788c */ /* 0x000fe2000bf05270 */
[----:B------:R-:W-:-:S02]  /*22a0*/  UMOV UR10, UR11 ;  /* 0x0000000b000a7c82 */ /* 0x000fc40008000000 */
[----:B------:R-:W-:Y:S01]  /*22b0*/  UMOV UR6, UR9 ;  /* 0x0000000900067c82 */ /* 0x000fe20008000000 */
[----:B------:R-:W-:Y:S02]  /*22c0*/  USHF.R.U32.HI UR10, URZ, UR17, UR10 ;  /* 0x00000011ff0a7299 */ /* 0x000fe4000801160a */
[----:B----4-:R-:W-:Y:S02]  /*22d0*/  USHF.R.U32.HI UR6, URZ, UR13, UR6 ;  /* 0x0000000dff067299 */ /* 0x010fe40008011606 */
[----:B------:R-:W-:Y:S02]  /*22e0*/  USEL UR8, UR38, UR10, !UP2 ;  /* 0x0000000a26087287 */ /* 0x000fe4000d000000 */
[----:B------:R-:W-:-:S04]  /*22f0*/  USEL UR6, UR37, UR6, !UP0 ;  /* 0x0000000625067287 */ /* 0x000fc8000c000000 */
[----:B------:R-:W-:Y:S02]  /*2300*/  UIADD3 UR9, UPT, UPT, UR8, -UR6, URZ ;  /* 0x8000000608097290 */ /* 0x000fe4000fffe0ff */
[----:B------:R-:W-:Y:S02]  /*2310*/  UIADD3 UR6, UPT, UPT, -UR8, UR6, URZ ;  /* 0x0000000608067290 */ /* 0x000fe4000fffe1ff */
[----:B------:R-:W-:Y:S02]  /*2320*/  UIMAD UR37, UR9, UR18, UR37 ;  /* 0x00000012092572a4 */ /* 0x000fe4000f8e0225 */
[----:B------:R-:W-:-:S12]  /*2330*/  UIMAD UR38, UR6, UR12, UR38 ;  /* 0x0000000c062672a4 */ /* 0x000fd8000f8e0226 */
.L_x_34:
[----:B-1----:R-:W-:Y:S01]  /*2340*/  VIADD R2, R9, 0x1 ;  /* 0x0000000109027836 */ /* 0x002fe20000000000 */
[----:B------:R-:W-:Y:S01]  /*2350*/  PLOP3.LUT P1, PT, PT, PT, PT, 0x80, 0x8 ;  /* 0x000000000008781c */ /* 0x000fe20003f2f070 */
[----:B------:R-:W-:Y:S02]  /*2360*/  UIADD3 UR46, UPT, UPT, UR38, UR57, URZ ;  /* 0x00000039262e7290 */ /* 0x000fe4000fffe0ff */
[----:B------:R-:W-:Y:S01]  /*2370*/  UIADD3 UR47, UPT, UPT, UR37, UR56, URZ ;  /* 0x00000038252f7290 */ /* 0x000fe2000fffe0ff */
[----:B------:R-:W-:-:S04]  /*2380*/  ISETP.NE.AND P0, PT, R2, 0x2, PT ;  /* 0x000000020200780c */ /* 0x000fc80003f05270 */
[----:B------:R-:W-:Y:S02]  /*2390*/  SEL R3, RZ, 0x1, P0 ;  /* 0x00000001ff037807 */ /* 0x000fe40000000000 */
[----:B------:R-:W-:Y:S02]  /*23a0*/  SEL R9, R2, RZ, P0 ;  /* 0x000000ff02097207 */ /* 0x000fe40000000000 */
[----:B------:R-:W-:Y:S01]  /*23b0*/  LOP3.LUT R12, R12, R3, RZ, 0x3c, !PT ;  /* 0x000000030c0c7212 */ /* 0x000fe200078e3cff */
[----:B------:R-:W-:Y:S06]  /*23c0*/  BRA.U UP1, `(.L_x_35) ;  /* 0xfffffff1016c7547 */ /* 0x000fec000b83ffff */
[----:B------:R-:W-:Y:S01]  /*23d0*/  UIADD3 UR6, UPT, UPT, UR4, 0x18, URZ ;  /* 0x0000001804067890 */ /* 0x000fe2000fffe0ff */
[----:B------:R-:W-:-:S03]  /*23e0*/  SHF.L.U32 R2, R0, 0x1f, RZ ;  /* 0x0000001f00027819 */ /* 0x000fc600000006ff */
[----:B------:R-:W-:-:S09]  /*23f0*/  ULEA UR4, UR7, UR6, 0x3 ;  /* 0x0000000607047291 */ /* 0x000fd2000f8e18ff */
[----:B------:R-:W1:Y:S02]  /*2400*/  SYNCS.PHASECHK.TRANS64.TRYWAIT P0, [UR4], R2 ;  /* 0x00000002ff0075a7 */ /* 0x000e640008001104 */
[----:B-1----:R-:W-:Y:S05]  /*2410*/  @!P0 BRA `(.L_x_36) ;  /* 0x0000008c00088947 */ /* 0x002fea0003800000 */
.L_x_102:
[----:B------:R-:W-:-:S04]  /*2420*/  UIADD3 UR4, UPT, UPT, UR7, 0x1, URZ ;  /* 0x0000000107047890 */ /* 0x000fc8000fffe0ff */
[----:B------:R-:W-:-:S04]  /*2430*/  UISETP.NE.AND UP0, UPT, UR4, 0x3, UPT ;  /* 0x000000030400788c */ /* 0x000fc8000bf05270 */
[----:B------:R-:W-:Y:S02]  /*2440*/  USEL UR7, URZ, 0x1, UP0 ;  /* 0x00000001ff077887 */ /* 0x000fe40008000000 */
[----:B------:R-:W-:-:S04]  /*2450*/  USEL UR4, UR4, URZ, UP0 ;  /* 0x000000ff04047287 */ /* 0x000fc80008000000 */
[----:B------:R-:W-:Y:S01]  /*2460*/  ULEA UR5, UR4, UR6, 0x3 ;  /* 0x0000000604057291 */ /* 0x000fe2000f8e18ff */
[----:B------:R-:W-:-:S04]  /*2470*/  LOP3.LUT R0, R0, UR7, RZ, 0x3c, !PT ;  /* 0x0000000700007c12 */ /* 0x000fc8000f8e3cff */
[----:B-1----:R-:W-:-:S04]  /*2480*/  SHF.L.U32 R2, R0, 0x1f, RZ ;  /* 0x0000001f00027819 */ /* 0x002fc800000006ff */
[----:B------:R-:W1:Y:S02]  /*2490*/  SYNCS.PHASECHK.TRANS64.TRYWAIT P0, [UR5], R2 ;  /* 0x00000002ff0075a7 */ /* 0x000e640008001105 */
[----:B-1----:R-:W-:Y:S05]  /*24a0*/  @!P0 BRA `(.L_x_37) ;  /* 0x0000008800fc8947 */ /* 0x002fea0003800000 */
.L_x_104:
[----:B------:R-:W-:-:S04]  /*24b0*/  UIADD3 UR4, UPT, UPT, UR4, 0x1, URZ ;  /* 0x0000000104047890 */ /* 0x000fc8000fffe0ff */
[----:B------:R-:W-:-:S04]  /*24c0*/  UISETP.NE.AND UP0, UPT, UR4, 0x3, UPT ;  /* 0x000000030400788c */ /* 0x000fc8000bf05270 */
[----:B------:R-:W-:Y:S02]  /*24d0*/  USEL UR5, URZ, 0x1, UP0 ;  /* 0x00000001ff057887 */ /* 0x000fe40008000000 */
[----:B------:R-:W-:-:S04]  /*24e0*/  USEL UR4, UR4, URZ, UP0 ;  /* 0x000000ff04047287 */ /* 0x000fc80008000000 */
[----:B------:R-:W-:Y:S01]  /*24f0*/  ULEA UR4, UR4, UR6, 0x3 ;  /* 0x0000000604047291 */ /* 0x000fe2000f8e18ff */
[----:B-1----:R-:W-:-:S04]  /*2500*/  LOP3.LUT R2, R0, UR5, RZ, 0x3c, !PT ;  /* 0x0000000500027c12 */ /* 0x002fc8000f8e3cff */
[----:B------:R-:W-:Y:S01]  /*2510*/  SHF.L.U32 R2, R2, 0x1f, RZ ;  /* 0x0000001f02027819 */ /* 0x000fe200000006ff */
[----:B------:R-:W-:-:S07]  /*2520*/  IMAD.U32 R0, RZ, RZ, UR4 ;  /* 0x00000004ff007e24 */ /* 0x000fce000f8e00ff */
.L_x_38:
[----:B-1----:R1:W2:Y:S02]  /*2530*/  SYNCS.PHASECHK.TRANS64.TRYWAIT P0, [R0+URZ], R2 ;  /* 0x00000002000075a7 */ /* 0x0022a400080011ff */
[----:B--2---:R-:W-:Y:S05]  /*2540*/  @!P0 NANOSLEEP.SYNCS 0x989680 ;  /* 0x009896800000895d */ /* 0x004fea0003900000 */
[----:B------:R-:W2:Y:S02]  /*2550*/  @!P0 SYNCS.PHASECHK.TRANS64 P0, [R0+URZ], R2 ;  /* 0x00000002000085a7 */ /* 0x000ea400080010ff */
[----:B--2---:R-:W-:Y:S05]  /*2560*/  @P0 EXIT ;  /* 0x000000000000094d */ /* 0x004fea0003800000 */
[----:B------:R-:W-:Y:S05]  /*2570*/  BRA `(.L_x_38) ;  /* 0xfffffffc00ec7947 */ /* 0x000fea000383ffff */
.L_x_17:
[----:B------:R-:W-:-:S04]  /*2580*/  UISETP.NE.AND UP0, UPT, UR5, URZ, UPT ;  /* 0x000000ff0500728c */ /* 0x000fc8000bf05270 */
[----:B------:R-:W-:-:S09]  /*2590*/  UISETP.NE.OR UP0, UPT, UR18, 0x1, UP0 ;  /* 0x000000011200788c */ /* 0x000fd20008705670 */
[----:B------:R-:W-:Y:S05]  /*25a0*/  BRA.U UP0, `(.L_x_39) ;  /* 0x0000000500507547 */ /* 0x000fea000b800000 */
[----:B------:R-:W-:Y:S01]  /*25b0*/  HFMA2 R9, -RZ, RZ, 0, 0 ;  /* 0x00000000ff097431 */ /* 0x000fe200000001ff */
[----:B------:R-:W-:Y:S01]  /*25c0*/  UMOV UR6, 0x400 ;  /* 0x0000040000067882 */ /* 0x000fe20000000000 */
[----:B------:R-:W-:Y:S01]  /*25d0*/  ISETP.NE.AND P2, PT, R14, RZ, PT ;  /* 0x000000ff0e00720c */ /* 0x000fe20003f45270 */
[----:B------:R-:W-:Y:S01]  /*25e0*/  IMAD.MOV.U32 R10, RZ, RZ, 0x1 ;  /* 0x00000001ff0a7424 */ /* 0x000fe200078e00ff */
[----:B------:R-:W-:Y:S01]  /*25f0*/  MOV R4, RZ ;  /* 0x000000ff00047202 */ /* 0x000fe20000000f00 */
[----:B------:R-:W-:Y:S01]  /*2600*/  IMAD.MOV.U32 R12, RZ, RZ, RZ ;  /* 0x000000ffff0c7224 */ /* 0x000fe200078e00ff */
[----:B------:R-:W-:Y:S01]  /*2610*/  ULEA UR6, UR5, UR6, 0x18 ;  /* 0x0000000605067291 */ /* 0x000fe2000f8ec0ff */
[----:B------:R-:W-:Y:S02]  /*2620*/  IMAD.MOV.U32 R11, RZ, RZ, RZ ;  /* 0x000000ffff0b7224 */ /* 0x000fe400078e00ff */
[----:B------:R-:W-:-:S09]  /*2630*/  UMOV UR5, URZ ;  /* 0x000000ff00057c82 */ /* 0x000fd20008000000 */
.L_x_43:
[----:B------:R-:W-:Y:S02]  /*2640*/  LEA R0, R4, UR6, 0x3 ;  /* 0x0000000604007c11 */ /* 0x000fe4000f8e18ff */
[----:B------:R-:W-:-:S03]  /*2650*/  SHF.L.U32 R2, R11, 0x1f, RZ ;  /* 0x0000001f0b027819 */ /* 0x000fc600000006ff */
[----:B------:R-:W-:Y:S01]  /*2660*/  VIADD R3, R0, 0xa0 ;  /* 0x000000a000037836 */ /* 0x000fe20000000000 */
[----:B------:R-:W2:Y:S02]  /*2670*/  SYNCS.PHASECHK.TRANS64.TRYWAIT P0, [R0+URZ+0x90], R2 ;  /* 0x00009002000075a7 */ /* 0x000ea400080011ff */
[----:B--2---:R-:W-:Y:S05]  /*2680*/  @!P0 BRA `(.L_x_40) ;  /* 0x00000088009c8947 */ /* 0x004fea0003800000 */
.L_x_105:
[----:B------:R-:W-:Y:S01]  /*2690*/  ULEA UR4, UR5, UR6, 0x3 ;  /* 0x0000000605047291 */ /* 0x000fe2000f8e18ff */
[----:B--2---:R-:W-:Y:S01]  /*26a0*/  PRMT R0, RZ, 0x654, R3 ;  /* 0x00000654ff007816 */ /* 0x004fe20000000003 */
[----:B------:R-:W-:Y:S01]  /*26b0*/  @!P2 IMAD.MOV.U32 R5, RZ, RZ, 0x10 ;  /* 0x00000010ff05a424 */ /* 0x000fe200078e00ff */
[----:B------:R-:W-:Y:S01]  /*26c0*/  SHF.L.U32 R2, R10, 0x1f, RZ ;  /* 0x0000001f0a027819 */ /* 0x000fe200000006ff */
[----:B------:R-:W-:Y:S01]  /*26d0*/  UIADD3 UR7, UPT, UPT, UR4, 0x50, URZ ;  /* 0x0000005004077890 */ /* 0x000fe2000fffe0ff */
[----:B------:R2:W-:Y:S04]  /*26e0*/  SYNCS.ARRIVE.TRANS64.RED.A1T0 RZ, [R0+URZ], RZ ;  /* 0x000000ff00ff79a7 */ /* 0x0005e800081004ff */
[----:B------:R-:W3:Y:S01]  /*26f0*/  SYNCS.PHASECHK.TRANS64.TRYWAIT P0, [UR4+0x60], R2 ;  /* 0x00006002ff0075a7 */ /* 0x000ee20008001104 */
[----:B--2---:R-:W-:-:S05]  /*2700*/  IMAD.U32 R0, RZ, RZ, UR7 ;  /* 0x00000007ff007e24 */ /* 0x004fca000f8e00ff */
[----:B------:R-:W-:Y:S01]  /*2710*/  PRMT R0, R14, 0x654, R0 ;  /* 0x000006540e007816 */ /* 0x000fe20000000000 */
[----:B---3--:R-:W-:Y:S06]  /*2720*/  @!P0 BRA `(.L_x_41) ;  /* 0x0000008800888947 */ /* 0x008fec0003800000 */
.L_x_107:
[----:B------:R-:W-:Y:S01]  /*2730*/  ULEA UR8, UR5, UR6, 0x4 ;  /* 0x0000000605087291 */ /* 0x000fe2000f8e20ff */
[----:B------:R-:W-:Y:S01]  /*2740*/  SEL R13, R0, R13, !P2 ;  /* 0x0000000d000d7207 */ /* 0x000fe20005000000 */
[----:B------:R-:W-:Y:S01]  /*2750*/  UIADD3 UR9, UPT, UPT, UR4, 0x50, URZ ;  /* 0x0000005004097890 */ /* 0x000fe2000fffe0ff */
[----:B------:R-:W-:Y:S01]  /*2760*/  LEA R0, R9, UR6, 0x3 ;  /* 0x0000000609007c11 */ /* 0x000fe2000f8e18ff */
[----:B------:R-:W-:Y:S01]  /*2770*/  UIADD3 UR8, UPT, UPT, UR8, 0xc0, URZ ;  /* 0x000000c008087890 */ /* 0x000fe2000fffe0ff */
[----:B--2---:R-:W-:Y:S01]  /*2780*/  SHF.L.U32 R2, R12, 0x1f, RZ ;  /* 0x0000001f0c027819 */ /* 0x004fe200000006ff */
[----:B------:R2:W-:Y:S01]  /*2790*/  @!P2 SYNCS.ARRIVE.TRANS64.RED RZ, [R13+URZ], R5 ;  /* 0x000000050dffa9a7 */ /* 0x0005e200080004ff */
[----:B------:R-:W-:Y:S01]  /*27a0*/  UIADD3 UR4, UPT, UPT, UR5, 0x1, URZ ;  /* 0x0000000105047890 */ /* 0x000fe2000fffe0ff */
[----:B------:R-:W-:-:S03]  /*27b0*/  VIADD R8, R4, 0x1 ;  /* 0x0000000104087836 */ /* 0x000fc60000000000 */
[----:B------:R-:W-:Y:S02]  /*27c0*/  UISETP.NE.AND UP0, UPT, UR4, 0x2, UPT ;  /* 0x000000020400788c */ /* 0x000fe4000bf05270 */
[----:B------:R-:W-:Y:S06]  /*27d0*/  UGETNEXTWORKID.BROADCAST [UR8], [UR9] ;  /* 0x00000000080073ca */ /* 0x000fec0008000100 */
[----:B------:R-:W-:Y:S01]  /*27e0*/  USEL UR7, URZ, 0x1, UP0 ;  /* 0x00000001ff077887 */ /* 0x000fe20008000000 */
[----:B------:R-:W-:Y:S01]  /*27f0*/  ISETP.NE.AND P0, PT, R8, 0x2, PT ;  /* 0x000000020800780c */ /* 0x000fe20003f05270 */
[----:B------:R-:W-:Y:S01]  /*2800*/  USEL UR5, UR4, URZ, UP0 ;  /* 0x000000ff04057287 */ /* 0x000fe20008000000 */
[----:B------:R-:W3:Y:S03]  /*2810*/  SYNCS.PHASECHK.TRANS64.TRYWAIT P1, [R0+URZ+0x50], R2 ;  /* 0x00005002000075a7 */ /* 0x000ee600080211ff */
[----:B------:R-:W-:Y:S01]  /*2820*/  LOP3.LUT R10, R10, UR7, RZ, 0x3c, !PT ;  /* 0x000000070a0a7c12 */ /* 0x000fe2000f8e3cff */
[----:B--23--:R-:W-:Y:S07]  /*2830*/  @!P1 BRA `(.L_x_42) ;  /* 0x00000088005c9947 */ /* 0x00cfee0003800000 */
.L_x_108:
[----:B--2---:R-:W-:Y:S01]  /*2840*/  LEA R2, R9, UR6, 0x4 ;  /* 0x0000000609027c11 */ /* 0x004fe2000f8e20ff */
[----:B------:R-:W-:-:S04]  /*2850*/  VIADD R0, R0, 0x60 ;  /* 0x0000006000007836 */ /* 0x000fc80000000000 */
[----:B------:R2:W3:Y:S01]  /*2860*/  LDS.128 R4, [R2+0xc0] ;  /* 0x0000c00002047984 */ /* 0x0004e20000000c00 */
[----:B------:R-:W-:Y:S01]  /*2870*/  PRMT R0, RZ, 0x654, R0 ;  /* 0x00000654ff007816 */ /* 0x000fe20000000000 */
[----:B------:R-:W-:Y:S01]  /*2880*/  @!PT LDS RZ, [RZ] ;  /* 0x00000000fffff984 */ /* 0x000fe20000000800 */
[----:B------:R-:W-:Y:S01]  /*2890*/  @!PT LDS RZ, [RZ] ;  /* 0x00000000fffff984 */ /* 0x000fe20000000800 */
[----:B------:R-:W-:Y:S01]  /*28a0*/  @!PT LDS RZ, [RZ] ;  /* 0x00000000fffff984 */ /* 0x000fe20000000800 */
[----:B------:R-:W-:Y:S01]  /*28b0*/  @!PT LDS RZ, [RZ] ;  /* 0x00000000fffff984 */ /* 0x000fe20000000800 */
[----:B------:R4:W-:Y:S06]  /*28c0*/  MEMBAR.ALL.CTA ;  /* 0x0000000000007992 */ /* 0x0009ec0000008000 */
[----:B----4-:R-:W4:Y:S01]  /*28d0*/  FENCE.VIEW.ASYNC.S ;  /* 0x00000000000073c6 */ /* 0x010f220000000000 */
[----:B--2---:R-:W-:-:S04]  /*28e0*/  SEL R2, RZ, 0x1, P0 ;  /* 0x00000001ff027807 */ /* 0x004fc80000000000 */
[----:B------:R-:W-:Y:S01]  /*28f0*/  LOP3.LUT R11, R11, R2, RZ, 0x3c, !PT ;  /* 0x000000020b0b7212 */ /* 0x000fe200078e3cff */
[----:B----4-:R2:W-:Y:S01]  /*2900*/  SYNCS.ARRIVE.TRANS64.RED.A1T0 RZ, [R0+URZ], RZ ;  /* 0x000000ff00ff79a7 */ /* 0x0105e200081004ff */
[----:B---3--:R-:W-:Y:S02]  /*2910*/  LOP3.LUT P3, RZ, R6, 0x1, RZ, 0xc0, !PT ;  /* 0x0000000106ff7812 */ /* 0x008fe4000786c0ff */
[----:B------:R-:W-:Y:S01]  /*2920*/  SEL R4, R8, RZ, P0 ;  /* 0x000000ff08047207 */ /* 0x000fe20000000000 */
[----:B--2---:R-:W-:-:S05]  /*2930*/  VIADD R0, R9, 0x1 ;  /* 0x0000000109007836 */ /* 0x004fca0000000000 */
[----:B------:R-:W-:-:S04]  /*2940*/  ISETP.NE.AND P1, PT, R0, 0x2, PT ;  /* 0x000000020000780c */ /* 0x000fc80003f25270 */
[----:B------:R-:W-:Y:S02]  /*2950*/  SEL R3, RZ, 0x1, P1 ;  /* 0x00000001ff037807 */ /* 0x000fe40000800000 */
[----:B------:R-:W-:Y:S02]  /*2960*/  SEL R9, R0, RZ, P1 ;  /* 0x000000ff00097207 */ /* 0x000fe40000800000 */
[----:B------:R-:W-:Y:S01]  /*2970*/  LOP3.LUT R12, R12, R3, RZ, 0x3c, !PT ;  /* 0x000000030c0c7212 */ /* 0x000fe200078e3cff */
[----:B------:R-:W-:Y:S06]  /*2980*/  @P3 BRA `(.L_x_43) ;  /* 0xfffffffc002c3947 */ /* 0x000fec000383ffff */
[----:B------:R-:W-:Y:S01]  /*2990*/  ULEA UR4, UR5, UR6, 0x3 ;  /* 0x0000000605047291 */ /* 0x000fe2000f8e18ff */
[----:B------:R-:W-:-:S08]  /*29a0*/  SHF.L.U32 R0, R10, 0x1f, RZ ;  /* 0x0000001f0a007819 */ /* 0x000fd000000006ff */
[----:B------:R-:W2:Y:S02]  /*29b0*/  SYNCS.PHASECHK.TRANS64 P0, [UR4+0x60], R0 ;  /* 0x00006000ff0075a7 */ /* 0x000ea40008001004 */
[----:B--2---:R-:W-:Y:S05]  /*29c0*/  @P0 BRA `(.L_x_44) ;  /* 0x0000000000080947 */ /* 0x004fea0003800000 */
[----:B------:R-:W2:Y:S02]  /*29d0*/  SYNCS.PHASECHK.TRANS64.TRYWAIT P0, [UR4+0x60], R0 ;  /* 0x00006000ff0075a7 */ /* 0x000ea40008001104 */
[----:B--2---:R-:W-:Y:S05]  /*29e0*/  @!P0 BRA `(.L_x_45) ;  /* 0x0000008800048947 */ /* 0x004fea0003800000 */
.L_x_44:
[----:B------:R-:W-:-:S04]  /*29f0*/  UIADD3 UR7, UPT, UPT, UR5, 0x1, URZ ;  /* 0x0000000105077890 */ /* 0x000fc8000fffe0ff */
[----:B------:R-:W-:-:S04]  /*2a00*/  UISETP.NE.AND UP0, UPT, UR7, 0x2, UPT ;  /* 0x000000020700788c */ /* 0x000fc8000bf05270 */
[----:B------:R-:W-:Y:S02]  /*2a10*/  USEL UR8, URZ, 0x1, UP0 ;  /* 0x00000001ff087887 */ /* 0x000fe40008000000 */
[----:B------:R-:W-:-:S04]  /*2a20*/  USEL UR7, UR7, URZ, UP0 ;  /* 0x000000ff07077287 */ /* 0x000fc80008000000 */
[----:B------:R-:W-:Y:S01]  /*2a30*/  ULEA UR7, UR7, UR6, 0x3 ;  /* 0x0000000607077291 */ /* 0x000fe2000f8e18ff */
[----:B--2---:R-:W-:-:S04]  /*2a40*/  LOP3.LUT R2, R10, UR8, RZ, 0x3c, !PT ;  /* 0x000000080a027c12 */ /* 0x004fc8000f8e3cff */
[----:B------:R-:W-:-:S04]  /*2a50*/  SHF.L.U32 R0, R2, 0x1f, RZ ;  /* 0x0000001f02007819 */ /* 0x000fc800000006ff */
[----:B------:R-:W2:Y:S02]  /*2a60*/  SYNCS.PHASECHK.TRANS64 P0, [UR7+0x60], R0 ;  /* 0x00006000ff0075a7 */ /* 0x000ea40008001007 */
[----:B-12---:R-:W-:Y:S05]  /*2a70*/  @P0 EXIT ;  /* 0x000000000000094d */ /* 0x006fea0003800000 */
[----:B------:R-:W-:Y:S02]  /*2a80*/  SHF.L.U32 R2, R2, 0x1f, RZ ;  /* 0x0000001f02027819 */ /* 0x000fe400000006ff */
[----:B------:R-:W-:-:S07]  /*2a90*/  MOV R0, UR7 ;  /* 0x0000000700007c02 */ /* 0x000fce0008000f00 */
.L_x_46:
[----:B-1----:R1:W2:Y:S02]  /*2aa0*/  SYNCS.PHASECHK.TRANS64.TRYWAIT P0, [R0+URZ+0x60], R2 ;  /* 0x00006002000075a7 */ /* 0x0022a400080011ff */
[----:B--2---:R-:W-:Y:S05]  /*2ab0*/  @!P0 NANOSLEEP.SYNCS 0x989680 ;  /* 0x009896800000895d */ /* 0x004fea0003900000 */
[----:B------:R-:W2:Y:S02]  /*2ac0*/  @!P0 SYNCS.PHASECHK.TRANS64 P0, [R0+URZ+0x60], R2 ;  /* 0x00006002000085a7 */ /* 0x000ea400080010ff */
[----:B--2---:R-:W-:Y:S05]  /*2ad0*/  @P0 EXIT ;  /* 0x000000000000094d */ /* 0x004fea0003800000 */
[----:B------:R-:W-:Y:S05]  /*2ae0*/  BRA `(.L_x_46) ;  /* 0xfffffffc00ec7947 */ /* 0x000fea000383ffff */
.L_x_39:
[----:B------:R-:W-:-:S09]  /*2af0*/  UISETP.NE.AND UP0, UPT, UR18, URZ, UPT ;  /* 0x000000ff1200728c */ /* 0x000fd2000bf05270 */
[----:B------:R-:W-:Y:S05]  /*2b00*/  BRA.U UP0, `(.L_x_47) ;  /* 0x0000000d00707547 */ /* 0x000fea000b800000 */
[----:B------:R-:W-:Y:S01]  /*2b10*/  UMOV UR4, 0x40 ;  /* 0x0000004000047882 */ /* 0x000fe20000000000 */
[----:B------:R-:W-:Y:S01]  /*2b20*/  NOP ;  /* 0x0000000000007918 */ /* 0x000fe20000000000 */
[----:B------:R-:W-:-:S03]  /*2b30*/  ULEA UR6, UR5, UR4, 0x18 ;  /* 0x0000000405067291 */ /* 0x000fc6000f8ec0ff */
[----:B------:R-:W-:Y:S02]  /*2b40*/  UMOV UR4, 0x400 ;  /* 0x0000040000047882 */ /* 0x000fe40000000000 */
[----:B------:R-:W-:-:S04]  /*2b50*/  ULEA UR5, UR5, UR4, 0x18 ;  /* 0x0000000405057291 */ /* 0x000fc8000f8ec0ff */
[----:B------:R-:W2:Y:S02]  /*2b60*/  LDS.U8 R0, [UR6+0x1c] ;  /* 0x00001c06ff007984 */ /* 0x000ea40008000000 */
[----:B--2---:R-:W-:-:S13]  /*2b70*/  ISETP.NE.AND P0, PT, R0, RZ, PT ;  /* 0x000000ff0000720c */ /* 0x004fda0003f05270 */
[----:B------:R-:W-:Y:S05]  /*2b80*/  @P0 BRA `(.L_x_48) ;  /* 0x0000000000580947 */ /* 0x000fea0003800000 */
[----:B------:R-:W-:-:S13]  /*2b90*/  ELECT P0, URZ, PT ;  /* 0x0000000000ff782f */ /* 0x000fda0003800000 */
[----:B------:R-:W-:Y:S05]  /*2ba0*/  @!P0 BRA `(.L_x_49) ;  /* 0x0000000000608947 */ /* 0x000fea0003800000 */
[----:B------:R-:W-:Y:S01]  /*2bb0*/  UMOV UR4, 0x10 ;  /* 0x0000001000047882 */ /* 0x000fe20000000000 */
[----:B------:R-:W-:Y:S01]  /*2bc0*/  HFMA2 R2, -RZ, RZ, 0, 5.9604644775390625e-08 ;  /* 0x00000001ff027431 */ /* 0x000fe200000001ff */
[----:B------:R-:W-:-:S03]  /*2bd0*/  MOV R3, 0xffff ;  /* 0x0000ffff00037802 */ /* 0x000fc60000000f00 */
[----:B------:R-:W-:Y:S04]  /*2be0*/  DEPBAR.LE SB2, 0x36 ;  /* 0x0000ad800000791a */ /* 0x000fe80000000000 */
[----:B------:R-:W2:Y:S02]  /*2bf0*/  UTCATOMSWS.FIND_AND_SET.ALIGN UP0, UR4, UR4 ;  /* 0x00000004000475e3 */ /* 0x000ea40008000800 */
[----:B--2---:R-:W-:Y:S01]  /*2c00*/  MOV R0, UR4 ;  /* 0x0000000400007c02 */ /* 0x004fe20008000f00 */
[----:B------:R-:W-:Y:S06]  /*2c10*/  BRA.U UP0, `(.L_x_50) ;  /* 0x0000000100187547 */ /* 0x000fec000b800000 */
.L_x_51:
[----:B------:R-:W-:Y:S05]  /*2c20*/  NANOSLEEP 0x64 ;  /* 0x000000640000795d */ /* 0x000fea0003800000 */
[----:B------:R-:W-:-:S05]  /*2c30*/  UMOV UR4, 0x10 ;  /* 0x0000001000047882 */ /* 0x000fca0000000000 */
[----:B------:R-:W-:Y:S04]  /*2c40*/  DEPBAR.LE SB2, 0x36 ;  /* 0x0000ad800000791a */ /* 0x000fe80000000000 */
[----:B------:R-:W2:Y:S02]  /*2c50*/  UTCATOMSWS.FIND_AND_SET.ALIGN UP0, UR4, UR4 ;  /* 0x00000004000475e3 */ /* 0x000ea40008000800 */
[----:B--2---:R-:W-:Y:S01]  /*2c60*/  MOV R0, UR4 ;  /* 0x0000000400007c02 */ /* 0x004fe20008000f00 */
[----:B------:R-:W-:Y:S05]  /*2c70*/  BRA.U !UP0, `(.L_x_51) ;  /* 0xfffffffd08e87547 */ /* 0x000fea000b83ffff */
.L_x_50:
[-C--:B------:R-:W-:Y:S02]  /*2c80*/  SHF.L.U32 R3, R3, R0.reuse, RZ ;  /* 0x0000000003037219 */ /* 0x080fe400000006ff */
[----:B------:R-:W-:Y:S01]  /*2c90*/  SHF.L.U32 R2, R2, R0, RZ ;  /* 0x0000000002027219 */ /* 0x000fe200000006ff */
[----:B------:R-:W-:Y:S02]  /*2ca0*/  IMAD.SHL.U32 R0, R0, 0x20, RZ ;  /* 0x0000002000007824 */ /* 0x000fe400078e00ff */
[----:B------:R2:W-:Y:S04]  /*2cb0*/  ATOMS.OR RZ, [UR6+0x14], R3 ;  /* 0x00001403ffff798c */ /* 0x0005e8000b000006 */
[----:B------:R2:W-:Y:S04]  /*2cc0*/  ATOMS.OR RZ, [UR6+0x18], R2 ;  /* 0x00001802ffff798c */ /* 0x0005e8000b000006 */
[----:B------:R2:W-:Y:S01]  /*2cd0*/  STS [UR5+0xe0], R0 ;  /* 0x0000e000ff007988 */ /* 0x0005e20008000805 */
[----:B------:R-:W-:Y:S05]  /*2ce0*/  BRA `(.L_x_49) ;  /* 0x0000000000107947 */ /* 0x000fea0003800000 */
.L_x_48:
[----:B------:R-:W-:Y:S02]  /*2cf0*/  MOV R0, 0xffffffff ;  /* 0xffffffff00007802 */ /* 0x000fe40000000f00 */
[----:B------:R-:W-:-:S03]  /*2d00*/  MOV R2, 0x2d30 ;  /* 0x00002d3000027802 */ /* 0x000fc60000000f00 */
[----:B------:R2:W-:Y:S04]  /*2d10*/  STS [UR5+0xe0], R0 ;  /* 0x0000e000ff007988 */ /* 0x0005e80008000805 */
[----:B-12--5:R-:W-:Y:S05]  /*2d20*/  CALL.REL.NOINC `($__internal_1_$__cuda_sm10x_tcgen05_guardrail_trap_phase_invalid_during_alloc) ;  /* 0x0000008800547944 */ /* 0x026fea0003c00000 */
.L_x_49:
[----:B------:R-:W-:Y:S05]  /*2d30*/  WARPSYNC.ALL ;  /* 0x0000000000007948 */ /* 0x000fea0003800000 */
[----:B------:R-:W3:Y:S01]  /*2d40*/  S2UR UR4, SR_CgaCtaId ;  /* 0x00000000000479c3 */ /* 0x000ee20000008800 */
[----:B------:R-:W-:Y:S01]  /*2d50*/  UMOV UR27, 0x400 ;  /* 0x00000400001b7882 */ /* 0x000fe20000000000 */
[----:B------:R-:W-:-:S06]  /*2d60*/  NOP ;  /* 0x0000000000007918 */ /* 0x000fcc0000000000 */
[----:B------:R-:W-:Y:S06]  /*2d70*/  BAR.ARV 0x6, 0xa0 ;  /* 0x0182800000007b1d */ /* 0x000fec0000002000 */
[----:B------:R-:W4:Y:S01]  /*2d80*/  LDCU UR6, c[0x0][0x38c] ;  /* 0x00007180ff0677ac */ /* 0x000f220008000800 */
[----:B------:R-:W-:Y:S02]  /*2d90*/  HFMA2 R12, -RZ, RZ, 0, 0 ;  /* 0x00000000ff0c7431 */ /* 0x000fe400000001ff */
[----:B------:R-:W-:Y:S02]  /*2da0*/  IMAD.MOV.U32 R7, RZ, RZ, 0x1 ;  /* 0x00000001ff077424 */ /* 0x000fe400078e00ff */
[----:B--2---:R-:W-:Y:S01]  /*2db0*/  IMAD.MOV.U32 R2, RZ, RZ, RZ ;  /* 0x000000ffff027224 */ /* 0x004fe200078e00ff */
[----:B------:R-:W-:Y:S01]  /*2dc0*/  UMOV UR30, URZ ;  /* 0x000000ff001e7c82 */ /* 0x000fe20008000000 */
[----:B------:R-:W-:Y:S01]  /*2dd0*/  UMOV UR23, URZ ;  /* 0x000000ff00177c82 */ /* 0x000fe20008000000 */
[----:B------:R-:W-:Y:S01]  /*2de0*/  UMOV UR38, 0x0 ;  /* 0x0000000000267882 */ /* 0x000fe20000000000 */
[----:B------:R-:W-:Y:S01]  /*2df0*/  UMOV UR39, 0x83804a0 ;  /* 0x083804a000277882 */ /* 0x000fe20000000000 */
[----:B------:R-:W-:Y:S01]  /*2e00*/  UMOV UR36, 0x0 ;  /* 0x0000000000247882 */ /* 0x000fe20000000000 */
[----:B---3--:R-:W-:Y:S01]  /*2e10*/  ULEA UR27, UR4, UR27, 0x18 ;  /* 0x0000001b041b7291 */ /* 0x008fe2000f8ec0ff */
[----:B------:R-:W2:Y:S03]  /*2e20*/  LDCU UR4, c[0x0][0x38c] ;  /* 0x00007180ff0477ac */ /* 0x000ea60008000800 */
[----:B------:R-:W-:Y:S01]  /*2e30*/  UIADD3 UR5, UPT, UPT, UR27, 0xe200, URZ ;  /* 0x0000e2001b057890 */ /* 0x000fe2000fffe0ff */
[----:B------:R-:W-:-:S04]  /*2e40*/  UMOV UR37, 0x83804a0 ;  /* 0x083804a000257882 */ /* 0x000fc80000000000 */
[----:B------:R-:W3:Y:S01]  /*2e50*/  LDS R0, [UR27+0xe0] ;  /* 0x0000e01bff007984 */ /* 0x000ee20008000800 */
[----:B------:R-:W-:Y:S02]  /*2e60*/  USHF.R.U32.HI UR5, URZ, 0x4, UR5 ;  /* 0x00000004ff057899 */ /* 0x000fe40008011605 */
[----:B----4-:R-:W-:Y:S02]  /*2e70*/  UISETP.GE.AND UP4, UPT, UR6, 0x1, UPT ;  /* 0x000000010600788c */ /* 0x010fe4000bf86270 */
[----:B------:R-:W-:Y:S01]  /*2e80*/  ULOP3.LUT UR5, UR5, 0x3fff, URZ, 0xc0, !UPT ;  /* 0x00003fff05057892 */ /* 0x000fe2000f8ec0ff */
[----:B------:R-:W-:Y:S01]  /*2e90*/  UMOV UR34, 0x0 ;  /* 0x0000000000227882 */ /* 0x000fe20000000000 */
[----:B------:R-:W-:Y:S02]  /*2ea0*/  UMOV UR35, 0x83804a0 ;  /* 0x083804a000237882 */ /* 0x000fe40000000000 */
[----:B------:R-:W-:Y:S02]  /*2eb0*/  ULOP3.LUT UR28, UR5, 0x10000, URZ, 0xfc, !UPT ;  /* 0x00010000051c7892 */ /* 0x000fe4000f8efcff */
[----:B--2---:R-:W-:Y:S01]  /*2ec0*/  UIADD3 UR4, UPT, UPT, UR4, 0x7f, URZ ;  /* 0x0000007f04047890 */ /* 0x004fe2000fffe0ff */
[----:B------:R-:W-:Y:S01]  /*2ed0*/  UMOV UR32, 0x0 ;  /* 0x0000000000207882 */ /* 0x000fe20000000000 */
[----:B------:R-:W-:-:S02]  /*2ee0*/  UMOV UR33, 0x83804a0 ;  /* 0x083804a000217882 */ /* 0x000fc40000000000 */
[----:B------:R-:W-:-:S04]  /*2ef0*/  USHF.R.S32.HI UR31, URZ, 0x1f, UR4 ;  /* 0x0000001fff1f7899 */ /* 0x000fc80008011404 */
[----:B------:R-:W-:Y:S02]  /*2f00*/  ULEA.HI UR31, UR31, UR4, URZ, 0x7 ;  /* 0x000000041f1f7291 */ /* 0x000fe4000f8f38ff */
[----:B------:R-:W-:Y:S02]  /*2f10*/  UIADD3 UR4, UPT, UPT, UR27, 0x1a200, URZ ;  /* 0x0001a2001b047890 */ /* 0x000fe4000fffe0ff */
[----:B------:R-:W-:Y:S02]  /*2f20*/  USHF.R.S32.HI UR31, URZ, 0x7, UR31 ;  /* 0x00000007ff1f7899 */ /* 0x000fe4000801141f */
[----:B------:R-:W-:Y:S02]  /*2f30*/  USHF.R.U32.HI UR4, URZ, 0x4, UR4 ;  /* 0x00000004ff047899 */ /* 0x000fe40008011604 */
[----:B------:R-:W-:Y:S02]  /*2f40*/  UISETP.LT.AND UP0, UPT, UR31, 0x1, UPT ;  /* 0x000000011f00788c */ /* 0x000fe4000bf01270 */
[----:B------:R-:W-:-:S02]  /*2f50*/  ULOP3.LUT UR4, UR4, 0x3fff, URZ, 0xc0, !UPT ;  /* 0x00003fff04047892 */ /* 0x000fc4000f8ec0ff */
[----:B------:R-:W-:Y:S02]  /*2f60*/  USEL UR40, UR31, 0x1, !UP0 ;  /* 0x000000011f287887 */ /* 0x000fe4000c000000 */
[----:B------:R-:W-:Y:S02]  /*2f70*/  ULOP3.LUT UR4, UR4, 0x10000, URZ, 0xfc, !UPT ;  /* 0x0001000004047892 */ /* 0x000fe4000f8efcff */
[----:B------:R-:W-:Y:S01]  /*2f80*/  UIADD3 UR40, UPT, UPT, -UR40, URZ, URZ ;  /* 0x000000ff28287290 */ /* 0x000fe2000fffe1ff */
[----:B---3--:R-:W-:Y:S02]  /*2f90*/  R2UR UR41, R0 ;  /* 0x00000000002972ca */ /* 0x008fe400000e0000 */
[----:B------:R-:W-:-:S13]  /*2fa0*/  MOV R0, RZ ;  /* 0x000000ff00007202 */ /* 0x000fda0000000f00 */
.L_x_58:
[----:B------:R-:W-:Y:S02]  /*2fb0*/  LEA R3, R2, UR27, 0x3 ;  /* 0x0000001b02037c11 */ /* 0x000fe4000f8e18ff */
[----:B------:R-:W-:Y:S02]  /*2fc0*/  SHF.L.U32 R4, R12, 0x1f, RZ ;  /* 0x0000001f0c047819 */ /* 0x000fe400000006ff */
[----:B------:R-:W-:Y:S01]  /*2fd0*/  PLOP3.LUT P0, PT, PT, PT, UP4, 0x80, 0x8 ;  /* 0x000000000008781c */ /* 0x000fe20003f0f048 */
[----:B------:R-:W-:Y:S01]  /*2fe0*/  VIADD R5, R3, 0x60 ;  /* 0x0000006003057836 */ /* 0x000fe20000000000 */
[----:B--2---:R-:W2:Y:S02]  /*2ff0*/  SYNCS.PHASECHK.TRANS64.TRYWAIT P1, [R3+URZ+0x50], R4 ;  /* 0x00005004030075a7 */ /* 0x004ea400080211ff */
[----:B--2---:R-:W-:Y:S09]  /*3000*/  @!P1 BRA `(.L_x_52) ;  /* 0x0000008000949947 */ /* 0x004ff20003800000 */
.L_x_110:
[----:B------:R-:W-:Y:S01]  /*3010*/  LEA R6, R2, UR27, 0x4 ;  /* 0x0000001b02067c11 */ /* 0x000fe2000f8e20ff */
[----:B------:R-:W-:Y:S01]  /*3020*/  @UP4 ULEA UR5, UR23, UR27, 0x3 ;  /* 0x0000001b17054291 */ /* 0x000fe2000f8e18ff */
[----:B------:R-:W-:Y:S01]  /*3030*/  PLOP3.LUT P1, PT, PT, PT, PT, 0x80, 0x8 ;  /* 0x000000000008781c */ /* 0x000fe20003f2f070 */
[----:B------:R-:W-:Y:S01]  /*3040*/  ULEA UR29, UR30, UR27, 0x3 ;  /* 0x0000001b1e1d7291 */ /* 0x000fe2000f8e18ff */
[----:B------:R-:W-:Y:S01]  /*3050*/  PRMT R5, RZ, 0x654, R5 ;  /* 0x00000654ff057816 */ /* 0x000fe20000000005 */
[----:B------:R3:W4:Y:S01]  /*3060*/  LDS.128 R8, [R6+0xc0] ;  /* 0x0000c00006087984 */ /* 0x0007220000000c00 */
[----:B--2---:R-:W-:Y:S01]  /*3070*/  @P0 SHF.L.U32 R4, R0, 0x1f, RZ ;  /* 0x0000001f00040819 */ /* 0x004fe200000006ff */
[----:B------:R-:W-:Y:S01]  /*3080*/  UIMAD UR22, UR30, 0xe0, UR41 ;  /* 0x000000e01e1678a4 */ /* 0x000fe2000f8e0229 */
[----:B------:R-:W-:Y:S01]  /*3090*/  SHF.L.U32 R3, R7, 0x1f, RZ ;  /* 0x0000001f07037819 */ /* 0x000fe200000006ff */
[----:B------:R-:W-:Y:S01]  /*30a0*/  @!PT LDS RZ, [RZ] ;  /* 0x00000000fffff984 */ /* 0x000fe20000000800 */
[----:B------:R-:W-:Y:S01]  /*30b0*/  @!PT LDS RZ, [RZ] ;  /* 0x00000000fffff984 */ /* 0x000fe20000000800 */
[----:B------:R-:W-:Y:S01]  /*30c0*/  @!PT LDS RZ, [RZ] ;  /* 0x00000000fffff984 */ /* 0x000fe20000000800 */
[----:B------:R-:W-:Y:S01]  /*30d0*/  @!PT LDS RZ, [RZ] ;  /* 0x00000000fffff984 */ /* 0x000fe20000000800 */
[----:B------:R2:W-:Y:S06]  /*30e0*/  MEMBAR.ALL.CTA ;  /* 0x0000000000007992 */ /* 0x0005ec0000008000 */
[----:B--2---:R-:W2:Y:S02]  /*30f0*/  FENCE.VIEW.ASYNC.S ;  /* 0x00000000000073c6 */ /* 0x004ea40000000000 */
[----:B--2---:R3:W-:Y:S01]  /*3100*/  SYNCS.ARRIVE.TRANS64.RED.A1T0 RZ, [R5+URZ], RZ ;  /* 0x000000ff05ff79a7 */ /* 0x0047e200081004ff */
[----:B------:R3:W2:Y:S01]  /*3110*/  @P0 SYNCS.PHASECHK.TRANS64.TRYWAIT P1, [UR5], R4 ;  /* 0x00000004ff0005a7 */ /* 0x0006a20008021105 */
[----:B------:R-:W1:Y:S02]  /*3120*/  SYNCS.PHASECHK.TRANS64.TRYWAIT P0, [UR29+0x80], R3 ;  /* 0x00008003ff0075a7 */ /* 0x000e64000800111d */
[----:B-1234-:R-:W-:Y:S05]  /*3130*/  @!P0 BRA `(.L_x_53) ;  /* 0x00000080005c8947 */ /* 0x01efea0003800000 */
.L_x_112:
[----:B-1----:R-:W-:Y:S01]  /*3140*/  IADD3 R4, PT, PT, R2, 0x1, RZ ;  /* 0x0000000102047810 */ /* 0x002fe20007ffe0ff */
[----:B------:R-:W-:Y:S06]  /*3150*/  BRA.U !UP4, `(.L_x_54) ;  /* 0x000000010cc07547 */ /* 0x000fec000b800000 */
[----:B------:R-:W-:Y:S01]  /*3160*/  UPLOP3.LUT UP2, UPT, UPT, UPT, UPT, 0x40, 0x4 ;  /* 0x000000000004789c */ /* 0x000fe20003f4e870 */
[----:B------:R-:W-:Y:S01]  /*3170*/  UMOV UR25, UR40 ;  /* 0x0000002800197c82 */ /* 0x000fe20008000000 */
[----:B------:R-:W-:Y:S01]  /*3180*/  UMOV UR24, UR31 ;  /* 0x0000001f00187c82 */ /* 0x000fe20008000000 */
[----:B------:R-:W-:-:S08]  /*3190*/  UMOV UR5, UR23 ;  /* 0x0000001700057c82 */ /* 0x000fd00008000000 */
.L_x_57:
[----:B------:R-:W-:Y:S02]  /*31a0*/  UIADD3 UR25, UPT, UPT, UR25, 0x1, URZ ;  /* 0x0000000119197890 */ /* 0x000fe4000fffe0ff */
[----:B-1----:R-:W-:Y:S02]  /*31b0*/  ULEA UR7, UR5, UR27, 0x3 ;  /* 0x0000001b05077291 */ /* 0x002fe4000f8e18ff */
[----:B------:R-:W-:Y:S01]  /*31c0*/  UISETP.NE.AND UP3, UPT, UR25, URZ, UPT ;  /* 0x000000ff1900728c */ /* 0x000fe2000bf65270 */
[----:B--2---:R-:W-:Y:S10]  /*31d0*/  @P1 BRA `(.L_x_55) ;  /* 0x00000000000c1947 */ /* 0x004ff40003800000 */
[----:B------:R-:W-:Y:S04]  /*31e0*/  SHF.L.U32 R3, R0, 0x1f, RZ ;  /* 0x0000001f00037819 */ /* 0x000fe800000006ff */
[----:B------:R-:W1:Y:S02]  /*31f0*/  SYNCS.PHASECHK.TRANS64.TRYWAIT P0, [UR7], R3 ;  /* 0x00000003ff0075a7 */ /* 0x000e640008001107 */
[----:B-1----:R-:W-:Y:S05]  /*3200*/  @!P0 BRA `(.L_x_56) ;  /* 0x0000008000408947 */ /* 0x002fea0003800000 */
.L_x_55:
[----:B------:R-:W-:Y:S01]  /*3210*/  UISETP.NE.AND UP0, UPT, UR24, 0x1, UPT ;  /* 0x000000011800788c */ /* 0x000fe2000bf05270 */
[----:B------:R-:W-:Y:S01]  /*3220*/  PLOP3.LUT P1, PT, PT, PT, PT, 0x80, 0x8 ;  /* 0x000000000008781c */ /* 0x000fe20003f2f070 */
[----:B------:R-:W-:Y:S02]  /*3230*/  UIADD3 UR6, UPT, UPT, UR5, 0x1, URZ ;  /* 0x0000000105067890 */ /* 0x000fe4000fffe0ff */
[----:B------:R-:W-:Y:S02]  /*3240*/  UIADD3 UR26, UPT, UPT, UR7, 0x18, URZ ;  /* 0x00000018071a7890 */ /* 0x000fe4000fffe0ff */
[----:B------:R-:W-:Y:S01]  /*3250*/  UISETP.NE.AND UP1, UPT, UR6, 0x3, UPT ;  /* 0x000000030600788c */ /* 0x000fe2000bf25270 */
[----:B------:R-:W-:Y:S01]  /*3260*/  PLOP3.LUT P0, PT, PT, PT, UP0, 0x80, 0x8 ;  /* 0x000000000008781c */ /* 0x000fe20003f0f008 */
[----:B------:R-:W-:Y:S02]  /*3270*/  UIADD3 UR24, UPT, UPT, UR24, -0x1, URZ ;  /* 0xffffffff18187890 */ /* 0x000fe4000fffe0ff */
[----:B------:R-:W-:Y:S02]  /*3280*/  USEL UR8, URZ, 0x1, UP1 ;  /* 0x00000001ff087887 */ /* 0x000fe40008800000 */
[----:B------:R-:W-:Y:S01]  /*3290*/  USEL UR23, UR6, URZ, UP1 ;  /* 0x000000ff06177287 */ /* 0x000fe20008800000 */
[----:B------:R-:W-:Y:S01]  /*32a0*/  UMOV UR7, 0x40004040 ;  /* 0x4000404000077882 */ /* 0x000fe20000000000 */
[----:B------:R-:W-:Y:S02]  /*32b0*/  UMOV UR9, 0x40004040 ;  /* 0x4000404000097882 */ /* 0x000fe40000000000 */
[----:B------:R-:W-:Y:S01]  /*32c0*/  @UP0 ULEA UR6, UR23, UR27, 0x3 ;  /* 0x0000001b17060291 */ /* 0x000fe2000f8e18ff */
[----:B------:R-:W-:Y:S01]  /*32d0*/  LOP3.LUT R0, R0, UR8, RZ, 0x3c, !PT ;  /* 0x0000000800007c12 */ /* 0x000fe2000f8e3cff */
[----:B------:R-:W-:Y:S01]  /*32e0*/  ULEA UR8, UR5, UR28, 0xa ;  /* 0x0000001c05087291 */ /* 0x000fe2000f8e50ff */
[----:B------:R-:W-:Y:S02]  /*32f0*/  UMOV UR21, 0x40004040 ;  /* 0x4000404000157882 */ /* 0x000fe40000000000 */
[----:B-1----:R-:W-:Y:S01]  /*3300*/  @P0 SHF.L.U32 R2, R0, 0x1f, RZ ;  /* 0x0000001f00020819 */ /* 0x002fe200000006ff */
[----:B------:R-:W-:Y:S02]  /*3310*/  UIADD3 UR18, UPT, UPT, UR8, 0x2, URZ ;  /* 0x0000000208127890 */ /* 0x000fe4000fffe0ff */
[----:B------:R-:W-:Y:S01]  /*3320*/  UIADD3 UR14, UPT, UPT, UR8, 0x4, URZ ;  /* 0x00000004080e7890 */ /* 0x000fe2000fffe0ff */
[----:B------:R1:W2:Y:S01]  /*3330*/  @P0 SYNCS.PHASECHK.TRANS64.TRYWAIT P1, [UR6], R2 ;  /* 0x00000002ff0005a7 */ /* 0x0002a20008021106 */
[----:B------:R-:W-:Y:S02]  /*3340*/  UIMAD UR6, UR5, 0x700, UR4 ;  /* 0x00000700050678a4 */ /* 0x000fe4000f8e0204 */
[----:B------:R-:W-:Y:S02]  /*3350*/  UIADD3 UR10, UPT, UPT, UR8, 0x6, URZ ;  /* 0x00000006080a7890 */ /* 0x000fe4000fffe0ff */
[----:B------:R-:W-:Y:S02]  /*3360*/  UIADD3 UR20, UPT, UPT, UR6, 0x2, URZ ;  /* 0x0000000206147890 */ /* 0x000fe4000fffe0ff */
[----:B------:R-:W-:Y:S02]  /*3370*/  UIADD3 UR16, UPT, UPT, UR6, 0x4, URZ ;  /* 0x0000000406107890 */ /* 0x000fe4000fffe0ff */
[----:B------:R-:W-:Y:S01]  /*3380*/  UIADD3 UR12, UPT, UPT, UR6, 0x6, URZ ;  /* 0x00000006060c7890 */ /* 0x000fe2000fffe0ff */
[----:B------:R1:W-:Y:S01]  /*3390*/  UTCIMMA gdesc[UR8], gdesc[UR6], tmem[UR22], tmem[UR38], idesc[UR39], UP2 ;  /* 0x00ff2606080075ea */ /* 0x0003e20009000116 */
[----:B------:R-:W-:Y:S01]  /*33a0*/  UPLOP3.LUT UP2, UPT, UPT, UPT, UPT, 0x80, 0x8 ;  /* 0x000000000008789c */ /* 0x000fe20003f4f070 */
[----:B------:R-:W-:Y:S01]  /*33b0*/  UMOV UR19, 0x40004040 ;  /* 0x4000404000137882 */ /* 0x000fe20000000000 */
[----:B------:R-:W-:Y:S01]  /*33c0*/  UMOV UR17, 0x40004040 ;  /* 0x4000404000117882 */ /* 0x000fe20000000000 */
[----:B------:R1:W-:Y:S01]  /*33d0*/  UTCIMMA gdesc[UR18], gdesc[UR20], tmem[UR22], tmem[UR36], idesc[UR37], UPT ;  /* 0x00ff2414120075ea */ /* 0x0003e2000b800116 */
[----:B------:R-:W-:Y:S01]  /*33e0*/  UMOV UR15, 0x40004040 ;  /* 0x40004040000f7882 */ /* 0x000fe20000000000 */
[----:B------:R-:W-:Y:S01]  /*33f0*/  UMOV UR13, 0x40004040 ;  /* 0x40004040000d7882 */ /* 0x000fe20000000000 */
[----:B------:R-:W-:Y:S01]  /*3400*/  UMOV UR11, 0x40004040 ;  /* 0x40004040000b7882 */ /* 0x000fe20000000000 */
[----:B------:R1:W-:Y:S01]  /*3410*/  UTCIMMA gdesc[UR14], gdesc[UR16], tmem[UR22], tmem[UR34], idesc[UR35], UPT ;  /* 0x00ff22100e0075ea */ /* 0x0003e2000b800116 */
[----:B------:R1:W-:Y:S01]  /*3420*/  UTCIMMA gdesc[UR10], gdesc[UR12], tmem[UR22], tmem[UR32], idesc[UR33], UPT ;  /* 0x00ff200c0a0075ea */ /* 0x0003e2000b800116 */
[----:B------:R1:W-:Y:S01]  /*3430*/  UTCBAR [UR26], URZ ;  /* 0x000000ff1a0073e9 */ /* 0x0003e200080000ff */
[----:B------:R-:W-:Y:S01]  /*3440*/  UMOV UR5, UR23 ;  /* 0x0000001700057c82 */ /* 0x000fe20008000000 */
[----:B------:R-:W-:Y:S05]  /*3450*/  BRA.U UP3, `(.L_x_57) ;  /* 0xfffffffd03507547 */ /* 0x000fea000b83ffff */
.L_x_54:
[----:B------:R-:W-:Y:S01]  /*3460*/  UIADD3 UR5, UPT, UPT, UR30, 0x1, URZ ;  /* 0x000000011e057890 */ /* 0x000fe2000fffe0ff */
[----:B------:R-:W-:Y:S01]  /*3470*/  LOP3.LUT P0, RZ, R10, 0x1, RZ, 0xc0, !PT ;  /* 0x000000010aff7812 */ /* 0x000fe2000780c0ff */
[----:B-1----:R-:W-:Y:S01]  /*3480*/  UIADD3 UR6, UPT, UPT, UR29, 0x70, URZ ;  /* 0x000000701d067890 */ /* 0x002fe2000fffe0ff */
[----:B--2---:R-:W-:Y:S01]  /*3490*/  ISETP.NE.AND P1, PT, R4, 0x2, PT ;  /* 0x000000020400780c */ /* 0x004fe20003f25270 */
[----:B------:R-:W-:-:S03]  /*34a0*/  UISETP.NE.AND UP0, UPT, UR5, 0x2, UPT ;  /* 0x000000020500788c */ /* 0x000fc6000bf05270 */
[----:B------:R-:W-:Y:S01]  /*34b0*/  SEL R2, RZ, 0x1, P1 ;  /* 0x00000001ff027807 */ /* 0x000fe20000800000 */
[----:B------:R-:W-:Y:S02]  /*34c0*/  USEL UR7, URZ, 0x1, UP0 ;  /* 0x00000001ff077887 */ /* 0x000fe40008000000 */
[----:B------:R-:W-:Y:S01]  /*34d0*/  USEL UR30, UR5, URZ, UP0 ;  /* 0x000000ff051e7287 */ /* 0x000fe20008000000 */
[----:B------:R2:W-:Y:S01]  /*34e0*/  UTCBAR [UR6], URZ ;  /* 0x000000ff060073e9 */ /* 0x0005e200080000ff */
[----:B------:R-:W-:Y:S02]  /*34f0*/  LOP3.LUT R12, R12, R2, RZ, 0x3c, !PT ;  /* 0x000000020c0c7212 */ /* 0x000fe400078e3cff */
[----:B------:R-:W-:Y:S02]  /*3500*/  LOP3.LUT R7, R7, UR7, RZ, 0x3c, !PT ;  /* 0x0000000707077c12 */ /* 0x000fe4000f8e3cff */
[----:B------:R-:W-:Y:S01]  /*3510*/  SEL R2, R4, RZ, P1 ;  /* 0x000000ff04027207 */ /* 0x000fe20000800000 */
[----:B------:R-:W-:Y:S06]  /*3520*/  @P0 BRA `(.L_x_58) ;  /* 0xfffffff800a00947 */ /* 0x000fec000383ffff */
[----:B------:R-:W1:Y:S01]  /*3530*/  S2UR UR7, SR_CgaCtaId ;  /* 0x00000000000779c3 */ /* 0x000e620000008800 */
[----:B------:R-:W-:Y:S01]  /*3540*/  ELECT P0, URZ, PT ;  /* 0x0000000000ff782f */ /* 0x000fe20003800000 */
[----:B------:R-:W-:Y:S01]  /*3550*/  IMAD.MOV.U32 R2, RZ, RZ, 0x1 ;  /* 0x00000001ff027424 */ /* 0x000fe200078e00ff */
[----:B------:R-:W-:Y:S01]  /*3560*/  UIADD3 UR27, UPT, UPT, UR27, 0x80, URZ ;  /* 0x000000801b1b7890 */ /* 0x000fe2000fffe0ff */
[----:B------:R-:W-:Y:S01]  /*3570*/  SHF.L.U32 R0, R7, 0x1f, RZ ;  /* 0x0000001f07007819 */ /* 0x000fe200000006ff */
[----:B------:R-:W-:-:S03]  /*3580*/  UMOV UR4, 0x40 ;  /* 0x0000004000047882 */ /* 0x000fc60000000000 */
[----:B------:R-:W-:Y:S01]  /*3590*/  UVIRTCOUNT.DEALLOC.SMPOOL 0x80 ;  /* 0x000000800000784c */ /* 0x000fe20000000000 */
[----:B-1----:R-:W-:Y:S02]  /*35a0*/  ULEA UR7, UR7, UR4, 0x18 ;  /* 0x0000000407077291 */ /* 0x002fe4000f8ec0ff */
[----:B------:R-:W-:-:S07]  /*35b0*/  ULEA UR4, UR30, UR27, 0x3 ;  /* 0x0000001b1e047291 */ /* 0x000fce000f8e18ff */
[----:B------:R1:W-:Y:S02]  /*35c0*/  @P0 STS.U8 [UR7+0x1c], R2 ;  /* 0x00001c02ff000988 */ /* 0x0003e40008000007 */
[----:B------:R-:W3:Y:S02]  /*35d0*/  SYNCS.PHASECHK.TRANS64.TRYWAIT P0, [UR4], R0 ;  /* 0x00000000ff0075a7 */ /* 0x000ee40008001104 */
[----:B-1-3--:R-:W-:Y:S05]  /*35e0*/  @!P0 BRA `(.L_x_59) ;  /* 0x0000007c00608947 */ /* 0x00afea0003800000 */
.L_x_115:
[----:B------:R-:W-:-:S04]  /*35f0*/  UIADD3 UR4, UPT, UPT, UR30, 0x1, URZ ;  /* 0x000000011e047890 */ /* 0x000fc8000fffe0ff */
[----:B------:R-:W-:-:S04]  /*3600*/  UISETP.NE.AND UP0, UPT, UR4, 0x2, UPT ;  /* 0x000000020400788c */ /* 0x000fc8000bf05270 */
[----:B------:R-:W-:Y:S02]  /*3610*/  USEL UR5, URZ, 0x1, UP0 ;  /* 0x00000001ff057887 */ /* 0x000fe40008000000 */
[----:B------:R-:W-:-:S04]  /*3620*/  USEL UR4, UR4, URZ, UP0 ;  /* 0x000000ff04047287 */ /* 0x000fc80008000000 */
[----:B------:R-:W-:Y:S01]  /*3630*/  ULEA UR4, UR4, UR27, 0x3 ;  /* 0x0000001b04047291 */ /* 0x000fe2000f8e18ff */
[----:B-1----:R-:W-:-:S04]  /*3640*/  LOP3.LUT R0, R7, UR5, RZ, 0x3c, !PT ;  /* 0x0000000507007c12 */ /* 0x002fc8000f8e3cff */
[----:B------:R-:W-:-:S04]  /*3650*/  SHF.L.U32 R0, R0, 0x1f, RZ ;  /* 0x0000001f00007819 */ /* 0x000fc800000006ff */
[----:B------:R-:W1:Y:S02]  /*3660*/  SYNCS.PHASECHK.TRANS64.TRYWAIT P0, [UR4], R0 ;  /* 0x00000000ff0075a7 */ /* 0x000e640008001104 */
[----:B-1----:R-:W-:Y:S05]  /*3670*/  @!P0 BRA `(.L_x_60) ;  /* 0x0000007c00548947 */ /* 0x002fea0003800000 */
.L_x_117:
[----:B------:R-:W-:Y:S01]  /*3680*/  NOP ;  /* 0x0000000000007918 */ /* 0x000fe20000000000 */
[----:B-1----:R-:W1:Y:S01]  /*3690*/  LDS R0, [UR7+0x14] ;  /* 0x00001407ff007984 */ /* 0x002e620008000800 */
[----:B------:R-:W-:Y:S01]  /*36a0*/  ULOP3.LUT UR4, UR41, 0xffff, URZ, 0xc0, !UPT ;  /* 0x0000ffff29047892 */ /* 0x000fe2000f8ec0ff */
[----:B------:R-:W-:Y:S01]  /*36b0*/  UMOV UR5, 0xffff ;  /* 0x0000ffff00057882 */ /* 0x000fe20000000000 */
[----:B--2---:R-:W-:Y:S02]  /*36c0*/  UMOV UR6, 0x1 ;  /* 0x0000000100067882 */ /* 0x004fe40000000000 */
[----:B------:R-:W-:-:S04]  /*36d0*/  USHF.R.U32.HI UR4, URZ, 0x5, UR4 ;  /* 0x00000005ff047899 */ /* 0x000fc80008011604 */
[----:B------:R-:W-:Y:S02]  /*36e0*/  USHF.L.U32 UR5, UR5, UR4, URZ ;  /* 0x0000000405057299 */ /* 0x000fe400080006ff */
[----:B------:R-:W-:-:S04]  /*36f0*/  USHF.L.U32 UR4, UR6, UR4, URZ ;  /* 0x0000000406047299 */ /* 0x000fc800080006ff */
[----:B-1----:R-:W-:-:S04]  /*3700*/  LOP3.LUT R0, R0, UR5, RZ, 0xc0, !PT ;  /* 0x0000000500007c12 */ /* 0x002fc8000f8ec0ff */
[----:B------:R-:W-:-:S13]  /*3710*/  ISETP.NE.AND P0, PT, R0, UR5, PT ;  /* 0x0000000500007c0c */ /* 0x000fda000bf05270 */
[----:B------:R-:W-:Y:S05]  /*3720*/  @P0 BRA `(.L_x_61) ;  /* 0x0000000000580947 */ /* 0x000fea0003800000 */
[----:B------:R-:W1:Y:S02]  /*3730*/  LDS R0, [UR7+0x18] ;  /* 0x00001807ff007984 */ /* 0x000e640008000800 */
[----:B-1----:R-:W-:-:S04]  /*3740*/  LOP3.LUT R0, R0, UR4, RZ, 0xc0, !PT ;  /* 0x0000000400007c12 */ /* 0x002fc8000f8ec0ff */
[----:B------:R-:W-:-:S13]  /*3750*/  ISETP.NE.AND P0, PT, R0, UR4, PT ;  /* 0x0000000400007c0c */ /* 0x000fda000bf05270 */
[----:B------:R-:W-:Y:S05]  /*3760*/  @P0 BRA `(.L_x_62) ;  /* 0x00000000003c0947 */ /* 0x000fea0003800000 */
[----:B------:R-:W1:Y:S01]  /*3770*/  S2R R2, SR_LANEID ;  /* 0x0000000000027919 */ /* 0x000e620000000000 */
[----:B------:R-:W-:-:S06]  /*3780*/  ULOP3.LUT UR5, URZ, UR5, URZ, 0x33, !UPT ;  /* 0x00000005ff057292 */ /* 0x000fcc000f8e33ff */
[----:B------:R-:W-:-:S04]  /*3790*/  IMAD.U32 R0, RZ, RZ, UR5 ;  /* 0x00000005ff007e24 */ /* 0x000fc8000f8e00ff */
[----:B------:R2:W3:Y:S02]  /*37a0*/  REDUX UR8, R0 ;  /* 0x00000000000873c4 */ /* 0x0004e40000000000 */
[----:B------:R4:W-:Y:S01]  /*37b0*/  UTCATOMSWS.AND URZ, UR5 ;  /* 0x0000000500ff79e3 */ /* 0x0009e20008000000 */
[----:B--2---:R-:W-:Y:S01]  /*37c0*/  LOP3.LUT R0, RZ, UR4, RZ, 0x33, !PT ;  /* 0x00000004ff007c12 */ /* 0x004fe2000f8e33ff */
[----:B------:R-:W-:Y:S02]  /*37d0*/  VOTEU.ANY UR4, UPT, PT ;  /* 0x0000000000047886 */ /* 0x000fe400038e0100 */
[----:B------:R-:W-:Y:S02]  /*37e0*/  UFLO.U32 UR4, UR4 ;  /* 0x00000004000472bd */ /* 0x000fe400080e0000 */
[----:B------:R-:W2:Y:S04]  /*37f0*/  REDUX UR6, R0 ;  /* 0x00000000000673c4 */ /* 0x000ea80000000000 */
[----:B-1----:R-:W-:-:S02]  /*3800*/  ISETP.EQ.U32.AND P0, PT, R2, UR4, PT ;  /* 0x0000000402007c0c */ /* 0x002fc4000bf02070 */
[----:B---3--:R-:W-:-:S11]  /*3810*/  MOV R2, UR8 ;  /* 0x0000000800027c02 */ /* 0x008fd60008000f00 */
[----:B------:R4:W-:Y:S01]  /*3820*/  @P0 ATOMS.AND RZ, [UR7+0x14], R2 ;  /* 0x00001402ffff098c */ /* 0x0009e2000a800007 */
[----:B--2---:R-:W-:-:S05]  /*3830*/  IMAD.U32 R0, RZ, RZ, UR6 ;  /* 0x00000006ff007e24 */ /* 0x004fca000f8e00ff */
[----:B------:R4:W-:Y:S01]  /*3840*/  @P0 ATOMS.AND RZ, [UR7+0x18], R0 ;  /* 0x00001800ffff098c */ /* 0x0009e2000a800007 */
[----:B------:R-:W-:Y:S05]  /*3850*/  BRA `(.L_x_63) ;  /* 0x0000000000147947 */ /* 0x000fea0003800000 */
.L_x_62:
[----:B------:R-:W-:Y:S02]  /*3860*/  MOV R2, 0x3880 ;  /* 0x0000388000027802 */ /* 0x000fe40000000f00 */
[----:B-----5:R-:W-:Y:S05]  /*3870*/  CALL.REL.NOINC `($__internal_0_$__cuda_sm10x_tcgen05_guardrail_trap_col_being_dealloced_not_returned_by_alloc) ;  /* 0x0000007c00747944 */ /* 0x020fea0003c00000 */
[----:B------:R-:W-:Y:S05]  /*3880*/  BRA `(.L_x_63) ;  /* 0x0000000000087947 */ /* 0x000fea0003800000 */
.L_x_61:
[----:B------:R-:W-:Y:S02]  /*3890*/  MOV R2, 0x38b0 ;  /* 0x000038b000027802 */ /* 0x000fe40000000f00 */
[----:B-----5:R-:W-:Y:S05]  /*38a0*/  CALL.REL.NOINC `($__internal_2_$__cuda_sm10x_tcgen05_guardrail_trap_unallocated_columns_being_dealloced) ;  /* 0x0000007c00807944 */ /* 0x020fea0003c00000 */
.L_x_63:
[----:B------:R-:W-:Y:S01]  /*38b0*/  NOP ;  /* 0x0000000000007918 */ /* 0x000fe20000000000 */
[----:B----4-:R-:W-:Y:S05]  /*38c0*/  EXIT ;  /* 0x000000000000794d */ /* 0x010fea0003800000 */
.L_x_47:
[----:B------:R-:W-:-:S09]  /*38d0*/  UISETP.NE.OR UP0, UPT, UR18, 0x3, !UP3 ;  /* 0x000000031200788c */ /* 0x000fd2000df05670 */
[----:B------:R-:W-:Y:S05]  /*38e0*/  BRA.U UP0, `(.L_x_64) ;  /* 0x0000000d00a47547 */ /* 0x000fea000b800000 */
[----:B------:R-:W2:Y:S01]  /*38f0*/  LDCU.64 UR6, c[0x0][0x888] ;  /* 0x00011100ff0677ac */ /* 0x000ea20008000a00 */
[----:B------:R-:W-:Y:S02]  /*3900*/  HFMA2 R10, -RZ, RZ, 0, 0 ;  /* 0x00000000ff0a7431 */ /* 0x000fe400000001ff */
[----:B------:R-:W-:Y:S01]  /*3910*/  IMAD.MOV.U32 R9, RZ, RZ, 0x1 ;  /* 0x00000001ff097424 */ /* 0x000fe200078e00ff */
[----:B------:R-:W-:Y:S01]  /*3920*/  MOV R11, 0x7000 ;  /* 0x00007000000b7802 */ /* 0x000fe20000000f00 */
[----:B------:R-:W3:Y:S01]  /*3930*/  LDCU UR37, c[0x0][0x370] ;  /* 0x00006e00ff2577ac */ /* 0x000ee20008000800 */
[----:B------:R-:W-:Y:S01]  /*3940*/  IMAD.MOV.U32 R8, RZ, RZ, RZ ;  /* 0x000000ffff087224 */ /* 0x000fe200078e00ff */
[----:B------:R-:W3:Y:S01]  /*3950*/  LDCU.128 UR40, c[0x0][0xb10] ;  /* 0x00016200ff2877ac */ /* 0x000ee20008000c00 */
[----:B------:R-:W4:Y:S01]  /*3960*/  LDCU UR31, c[0x0][0x374] ;  /* 0x00006e80ff1f77ac */ /* 0x000f220008000800 */
[----:B------:R-:W1:Y:S01]  /*3970*/  LDCU.64 UR38, c[0x0][0x890] ;  /* 0x00011200ff2677ac */ /* 0x000e620008000a00 */
[----:B------:R-:W1:Y:S01]  /*3980*/  LDCU UR21, c[0x0][0xb0c] ;  /* 0x00016180ff1577ac */ /* 0x000e620008000800 */
[----:B------:R-:W1:Y:S01]  /*3990*/  LDCU UR51, c[0x0][0xb20] ;  /* 0x00016400ff3377ac */ /* 0x000e620008000800 */
[----:B------:R-:W1:Y:S01]  /*39a0*/  LDCU UR4, c[0x0][0xb30] ;  /* 0x00016600ff0477ac */ /* 0x000e620008000800 */
[----:B--2---:R-:W-:Y:S01]  /*39b0*/  UISETP.NE.U32.AND UP0, UPT, UR6, URZ, UPT ;  /* 0x000000ff0600728c */ /* 0x004fe2000bf05070 */
[----:B------:R-:W-:Y:S01]  /*39c0*/  UMOV UR29, 0x400 ;  /* 0x00000400001d7882 */ /* 0x000fe20000000000 */
[----:B---3--:R-:W-:-:S02]  /*39d0*/  UIMAD.WIDE.U32 UR48, UR37, UR40, URZ ;  /* 0x00000028253072a5 */ /* 0x008fc4000f8e00ff */
[----:B------:R-:W-:Y:S02]  /*39e0*/  UISETP.NE.AND.EX UP5, UPT, UR7, URZ, UPT, UP0 ;  /* 0x000000ff0700728c */ /* 0x000fe4000bfa5300 */
[----:B----4-:R-:W-:Y:S02]  /*39f0*/  UIMAD.WIDE.U32 UR6, UR31, UR43, URZ ;  /* 0x0000002b1f0672a5 */ /* 0x010fe4000f8e00ff */
[----:B------:R-:W-:Y:S02]  /*3a00*/  ULEA UR29, UR5, UR29, 0x18 ;  /* 0x0000001d051d7291 */ /* 0x000fe4000f8ec0ff */
[----:B-1----:R-:W-:Y:S02]  /*3a10*/  UISETP.NE.U32.AND UP6, UPT, UR38, URZ, UPT ;  /* 0x000000ff2600728c */ /* 0x002fe4000bfc5070 */
[----:B------:R-:W-:Y:S02]  /*3a20*/  UIADD3 UR44, UPT, UPT, UR29, 0x30, URZ ;  /* 0x000000301d2c7890 */ /* 0x000fe4000fffe0ff */
[----:B------:R-:W-:Y:S01]  /*3a30*/  UISETP.NE.AND UP0, UPT, UR15, 0x1, UPT ;  /* 0x000000010f00788c */ /* 0x000fe2000bf05270 */
[----:B------:R-:W-:Y:S01]  /*3a40*/  UMOV UR48, UR49 ;  /* 0x0000003100307c82 */ /* 0x000fe20008000000 */
[----:B------:R-:W-:Y:S01]  /*3a50*/  UMOV UR45, UR7 ;  /* 0x00000007002d7c82 */ /* 0x000fe20008000000 */
[----:B------:R-:W-:Y:S01]  /*3a60*/  UISETP.NE.AND UP0, UPT, UR21, 0x1, UPT ;  /* 0x000000011500788c */ /* 0x000fe2000bf05270 */
[----:B------:R-:W1:Y:S01]  /*3a70*/  LDCU.64 UR52, c[0x0][0x348] ;  /* 0x00006900ff3477ac */ /* 0x000e620008000a00 */
[----:B------:R-:W-:-:S02]  /*3a80*/  UPLOP3.LUT UP1, UPT, UPT, UPT, UPT, 0x40, 0x4 ;  /* 0x000000000004789c */ /* 0x000fc40003f2e870 */
[----:B------:R-:W-:Y:S01]  /*3a90*/  UISETP.GE.AND UP3, UPT, UR15, 0x1, UPT ;  /* 0x000000010f00788c */ /* 0x000fe2000bf66270 */
[----:B------:R-:W2:Y:S01]  /*3aa0*/  LDCU.64 UR22, c[0x0][0xb28] ;  /* 0x00016500ff1677ac */ /* 0x000ea20008000a00 */
[----:B------:R-:W-:Y:S02]  /*3ab0*/  UISETP.NE.AND.EX UP6, UPT, UR39, URZ, UPT, UP6 ;  /* 0x000000ff2700728c */ /* 0x000fe4000bfc5360 */
[----:B------:R-:W-:Y:S02]  /*3ac0*/  UPRMT UR44, UR5, 0x654, UR44 ;  /* 0x00000654052c7896 */ /* 0x000fe4000800002c */
[----:B------:R-:W-:Y:S02]  /*3ad0*/  USHF.R.U32.HI UR48, URZ, UR41, UR48 ;  /* 0x00000029ff307299 */ /* 0x000fe40008011630 */
[----:B------:R-:W-:Y:S02]  /*3ae0*/  USHF.R.U32.HI UR45, URZ, UR51, UR45 ;  /* 0x00000033ff2d7299 */ /* 0x000fe4000801162d */
[----:B------:R-:W-:-:S02]  /*3af0*/  UISETP.NE.AND UP0, UPT, UR42, 0x1, UPT ;  /* 0x000000012a00788c */ /* 0x000fc4000bf05270 */
[----:B------:R-:W-:-:S11]  /*3b00*/  UISETP.NE.AND UP4, UPT, UR4, 0x1, UPT ;  /* 0x000000010400788c */ /* 0x000fd6000bf85270 */
.L_x_72:
[----:B------:R-:W-:Y:S02]  /*3b10*/  LEA R2, R8, UR29, 0x3 ;  /* 0x0000001d08027c11 */ /* 0x000fe4000f8e18ff */
[----:B------:R-:W-:Y:S02]  /*3b20*/  SHF.L.U32 R0, R10, 0x1f, RZ ;  /* 0x0000001f0a007819 */ /* 0x000fe400000006ff */
[----:B------:R-:W-:Y:S02]  /*3b30*/  LEA R4, R8, UR29, 0x4 ;  /* 0x0000001d08047c11 */ /* 0x000fe4000f8e20ff */
[----:B---3--:R-:W3:Y:S02]  /*3b40*/  SYNCS.PHASECHK.TRANS64.TRYWAIT P0, [R2+URZ+0x50], R0 ;  /* 0x00005000020075a7 */ /* 0x008ee400080011ff */
[----:B---3--:R-:W-:Y:S05]  /*3b50*/  @!P0 BRA `(.L_x_65) ;  /* 0x0000007800348947 */ /* 0x008fea0003800000 */
.L_x_118:
[----:B------:R-:W4:Y:S01]  /*3b60*/  LDS.128 R4, [R4+0xc0] ;  /* 0x0000c00004047984 */ /* 0x000f220000000c00 */
[----:B------:R-:W-:Y:S01]  /*3b70*/  UISETP.GE.AND UP0, UPT, UR15, 0x1, UPT ;  /* 0x000000010f00788c */ /* 0x000fe2000bf06270 */
[----:B------:R-:W-:Y:S01]  /*3b80*/  @!PT LDS RZ, [RZ] ;  /* 0x00000000fffff984 */ /* 0x000fe20000000800 */
[----:B------:R-:W-:Y:S01]  /*3b90*/  @!PT LDS RZ, [RZ] ;  /* 0x00000000fffff984 */ /* 0x000fe20000000800 */
[----:B------:R-:W-:Y:S01]  /*3ba0*/  @!PT LDS RZ, [RZ] ;  /* 0x00000000fffff984 */ /* 0x000fe20000000800 */
[----:B------:R-:W-:Y:S01]  /*3bb0*/  @!PT LDS RZ, [RZ] ;  /* 0x00000000fffff984 */ /* 0x000fe20000000800 */
[----:B------:R1:W-:Y:S06]  /*3bc0*/  MEMBAR.ALL.CTA ;  /* 0x0000000000007992 */ /* 0x0003ec0000008000 */
[----:B-1----:R-:W1:Y:S01]  /*3bd0*/  FENCE.VIEW.ASYNC.S ;  /* 0x00000000000073c6 */ /* 0x002e620000000000 */
[----:B----4-:R-:W-:Y:S11]  /*3be0*/  LOP3.LUT P0, RZ, R6, 0x1, RZ, 0xc0, !PT ;  /* 0x0000000106ff7812 */ /* 0x010ff6000780c0ff */
[----:B------:R-:W-:Y:S02]  /*3bf0*/  @!UPT UIADD3 URZ, UPT, UPT, URZ, URZ, URZ ;  /* 0x000000fffffff290 */ /* 0x000fe4000fffe0ff */
[----:B-1----:R-:W-:Y:S01]  /*3c00*/  VOTEU.ANY UP3, P0 ;  /* 0x0000000000ff7886 */ /* 0x002fe20000060100 */
[----:B------:R-:W-:Y:S11]  /*3c10*/  PLOP3.LUT P0, PT, PT, PT, UP3, 0x80, 0x8 ;  /* 0x000000000008781c */ /* 0x000ff60003f0f038 */
[----:B------:R-:W-:Y:S02]  /*3c20*/  @!UPT UIADD3 URZ, UPT, UPT, URZ, URZ, URZ ;  /* 0x000000fffffff290 */ /* 0x000fe4000fffe0ff */
[----:B---3--:R-:W-:Y:S02]  /*3c30*/  @P0 SHF.R.U32.HI R0, RZ, 0x10, R5 ;  /* 0x00000010ff000819 */ /* 0x008fe40000011605 */
[----:B------:R-:W-:Y:S02]  /*3c40*/  @P0 MOV R3, R4 ;  /* 0x0000000400030202 */ /* 0x000fe40000000f00 */
[----:B------:R-:W-:Y:S01]  /*3c50*/  @P0 R2UR UR4, R0 ;  /* 0x00000000000402ca */ /* 0x000fe200000e0000 */
[----:B------:R-:W-:Y:S01]  /*3c60*/  VIADD R0, R2, 0x60 ;  /* 0x0000006002007836 */ /* 0x000fe20000000000 */
[----:B------:R-:W-:Y:S02]  /*3c70*/  @P0 LOP3.LUT R4, R5, 0xffff, RZ, 0xc0, !PT ;  /* 0x0000ffff05040812 */ /* 0x000fe400078ec0ff */
[----:B------:R-:W-:Y:S02]  /*3c80*/  @P0 R2UR UR6, R3 ;  /* 0x00000000030602ca */ /* 0x000fe400000e0000 */
[----:B------:R-:W-:Y:S02]  /*3c90*/  PRMT R0, RZ, 0x654, R0 ;  /* 0x00000654ff007816 */ /* 0x000fe40000000000 */
[----:B------:R-:W-:Y:S02]  /*3ca0*/  @P0 R2UR UR5, R4 ;  /* 0x00000000040502ca */ /* 0x000fe400000e0000 */
[----:B------:R1:W-:Y:S03]  /*3cb0*/  SYNCS.ARRIVE.TRANS64.RED.A1T0 RZ, [R0+URZ], RZ ;  /* 0x000000ff00ff79a7 */ /* 0x0003e600081004ff */
[----:B------:R-:W-:Y:S04]  /*3cc0*/  @UP3 UMOV UR30, UR4 ;  /* 0x00000004001e3c82 */ /* 0x000fe80008000000 */
[----:B------:R-:W-:Y:S04]  /*3cd0*/  @UP3 UMOV UR14, UR6 ;  /* 0x00000006000e3c82 */ /* 0x000fe80008000000 */
[----:B------:R-:W-:Y:S01]  /*3ce0*/  @UP3 UMOV UR13, UR5 ;  /* 0x00000005000d3c82 */ /* 0x000fe20008000000 */
[----:B------:R-:W-:Y:S05]  /*3cf0*/  BRA.U !UP0, `(.L_x_66) ;  /* 0x0000000108c07547 */ /* 0x000fea000b800000 */
[----:B------:R-:W-:Y:S02]  /*3d00*/  UIMAD.WIDE.U32 UR8, UR13, UR43, URZ ;  /* 0x0000002b0d0872a5 */ /* 0x000fe4000f8e00ff */
[----:B------:R-:W-:Y:S02]  /*3d10*/  UP2UR UR12, UPR, URZ, 0x4 ;  /* 0x00000004ff0c7883 */ /* 0x000fe40008000000 */
[----:B------:R-:W-:Y:S02]  /*3d20*/  UISETP.NE.AND UP2, UPT, UR42, 0x1, UPT ;  /* 0x000000012a00788c */ /* 0x000fe4000bf45270 */
[----:B------:R-:W-:Y:S02]  /*3d30*/  UIMAD.WIDE.U32 UR10, UR14, UR40, URZ ;  /* 0x000000280e0a72a5 */ /* 0x000fe4000f8e00ff */
[----:B------:R-:W-:Y:S02]  /*3d40*/  USEL UR4, UR31, UR45, !UP2 ;  /* 0x0000002d1f047287 */ /* 0x000fe4000d000000 */
[----:B------:R-:W-:Y:S02]  /*3d50*/  UISETP.NE.AND UP0, UPT, UR21, 0x1, UPT ;  /* 0x000000011500788c */ /* 0x000fe4000bf05270 */
[----:B------:R-:W-:Y:S02]  /*3d60*/  UP2UR UR20, UPR, URZ, 0x2 ;  /* 0x00000002ff147883 */ /* 0x000fe40008000000 */
[----:B------:R-:W-:Y:S02]  /*3d70*/  UISETP.NE.AND UP1, UPT, UR15, 0x1, UPT ;  /* 0x000000010f00788c */ /* 0x000fe4000bf25270 */
[----:B--2---:R-:W-:Y:S02]  /*3d80*/  UIMAD.WIDE.U32 UR16, UR4, UR22, URZ ;  /* 0x00000016041072a5 */ /* 0x004fe4000f8e00ff */
[----:B------:R-:W-:Y:S01]  /*3d90*/  USEL UR7, UR37, UR48, !UP0 ;  /* 0x0000003025077287 */ /* 0x000fe2000c000000 */
[----:B------:R-:W-:Y:S02]  /*3da0*/  UMOV UR5, UR9 ;  /* 0x0000000900057c82 */ /* 0x000fe40008000000 */
[----:B------:R-:W-:Y:S02]  /*3db0*/  USHF.R.U32.HI UR6, URZ, UR51, UR5 ;  /* 0x00000033ff067299 */ /* 0x000fe40008011605 */
[----:B------:R-:W-:Y:S02]  /*3dc0*/  UIMAD.WIDE.U32 UR18, UR7, UR22, URZ ;  /* 0x00000016071272a5 */ /* 0x000fe4000f8e00ff */
[----:B------:R-:W-:Y:S02]  /*3dd0*/  USEL UR6, UR13, UR6, !UP2 ;  /* 0x000000060d067287 */ /* 0x000fe4000d000000 */
[----:B------:R-:W-:Y:S01]  /*3de0*/  UISETP.NE.AND UP2, UPT, UR12, URZ, UPT ;  /* 0x000000ff0c00728c */ /* 0x000fe2000bf45270 */
[----:B------:R-:W-:Y:S01]  /*3df0*/  UMOV UR5, UR11 ;  /* 0x0000000b00057c82 */ /* 0x000fe20008000000 */
[----:B------:R-:W-:Y:S02]  /*3e00*/  UIMAD.WIDE.U32 UR10, UR6, UR22, URZ ;  /* 0x00000016060a72a5 */ /* 0x000fe4000f8e00ff */
[----:B------:R-:W-:Y:S03]  /*3e10*/  USHF.R.U32.HI UR8, URZ, UR41, UR5 ;  /* 0x00000029ff087299 */ /* 0x000fe60008011605 */
[----:B------:R-:W-:Y:S02]  /*3e20*/  UMOV UR5, UR17 ;  /* 0x0000001100057c82 */ /* 0x000fe40008000000 */
[----:B------:R-:W-:Y:S03]  /*3e30*/  @UP1 USHF.R.U32.HI UR4, URZ, UR23, UR5 ;  /* 0x00000017ff041299 */ /* 0x000fe60008011605 */
[----:B------:R-:W-:Y:S01]  /*3e40*/  UMOV UR5, UR19 ;  /* 0x0000001300057c82 */ /* 0x000fe20008000000 */
[----:B------:R-:W-:Y:S02]  /*3e50*/  UIMAD UR4, UR15, UR4, URZ ;  /* 0x000000040f0472a4 */ /* 0x000fe4000f8e02ff */
[----:B------:R-:W-:Y:S02]  /*3e60*/  @UP1 USHF.R.U32.HI UR7, URZ, UR23, UR5 ;  /* 0x00000017ff071299 */ /* 0x000fe40008011605 */
[----:B------:R-:W-:Y:S02]  /*3e70*/  USEL UR5, UR14, UR8, !UP0 ;  /* 0x000000080e057287 */ /* 0x000fe4000c000000 */
[----:B------:R-:W-:Y:S02]  /*3e80*/  UIMAD UR8, UR15, UR7, URZ ;  /* 0x000000070f0872a4 */ /* 0x000fe4000f8e02ff */
[----:B------:R-:W-:Y:S03]  /*3e90*/  UISETP.GE.AND UP0, UPT, UR6, UR4, UPT ;  /* 0x000000040600728c */ /* 0x000fe6000bf06270 */
[----:B------:R-:W-:Y:S01]  /*3ea0*/  UMOV UR4, UR11 ;  /* 0x0000000b00047c82 */ /* 0x000fe20008000000 */
[----:B------:R-:W-:Y:S02]  /*3eb0*/  UISETP.GE.OR UP0, UPT, UR5, UR8, UP0 ;  /* 0x000000080500728c */ /* 0x000fe40008706670 */
[----:B------:R-:W-:Y:S02]  /*3ec0*/  USHF.R.U32.HI UR4, URZ, UR23, UR4 ;  /* 0x00000017ff047299 */ /* 0x000fe40008011604 */
[----:B------:R-:W-:Y:S02]  /*3ed0*/  UIMAD.WIDE.U32 UR8, UR5, UR22, URZ ;  /* 0x00000016050872a5 */ /* 0x000fe4000f8e00ff */
[----:B------:R-:W-:Y:S04]  /*3ee0*/  USEL UR10, UR6, UR4, !UP1 ;  /* 0x00000004060a7287 */ /* 0x000fe8000c800000 */
[----:B------:R-:W-:Y:S01]  /*3ef0*/  UIADD3 UR11, UPT, UPT, -UR10, URZ, URZ ;  /* 0x000000ff0a0b7290 */ /* 0x000fe2000fffe1ff */
[----:B------:R-:W-:Y:S02]  /*3f00*/  @!UP0 UMOV UR4, UR9 ;  /* 0x0000000900048c82 */ /* 0x000fe40008000000 */
[----:B------:R-:W-:Y:S02]  /*3f10*/  @!UP0 USHF.R.U32.HI UR4, URZ, UR23, UR4 ;  /* 0x00000017ff048299 */ /* 0x000fe40008011604 */
[----:B------:R-:W-:Y:S02]  /*3f20*/  UIMAD UR8, UR15, UR11, UR6 ;  /* 0x0000000b0f0872a4 */ /* 0x000fe4000f8e0206 */
[----:B------:R-:W-:Y:S02]  /*3f30*/  @!UP0 USEL UR4, UR5, UR4, !UP1 ;  /* 0x0000000405048287 */ /* 0x000fe4000c800000 */
[----:B------:R-:W-:Y:S02]  /*3f40*/  UISETP.NE.AND UP1, UPT, UR20, URZ, UPT ;  /* 0x000000ff1400728c */ /* 0x000fe4000bf25270 */
[----:B------:R-:W-:Y:S02]  /*3f50*/  @!UP0 UIMAD UR7, UR7, UR8, UR4 ;  /* 0x00000008070782a4 */ /* 0x000fe4000f8e0204 */
[----:B------:R-:W-:Y:S02]  /*3f60*/  @!UP0 UIADD3 UR9, UPT, UPT, UR10, -UR4, URZ ;  /* 0x800000040a098290 */ /* 0x000fe4000fffe0ff */
[----:B------:R-:W-:Y:S02]  /*3f70*/  UIADD3 UR8, UPT, UPT, -UR6, URZ, URZ ;  /* 0x000000ff06087290 */ /* 0x000fe4000fffe1ff */
[----:B------:R-:W-:Y:S02]  /*3f80*/  UIADD3 UR4, UPT, UPT, -UR5, URZ, URZ ;  /* 0x000000ff05047290 */ /* 0x000fe4000fffe1ff */
[----:B------:R-:W-:Y:S03]  /*3f90*/  @!UP0 UIMAD UR6, UR9, UR15, UR5 ;  /* 0x0000000f090682a4 */ /* 0x000fe6000f8e0205 */
[----:B------:R-:W-:Y:S01]  /*3fa0*/  @!UP0 UMOV UR5, UR7 ;  /* 0x0000000700058c82 */ /* 0x000fe20008000000 */
[----:B------:R-:W-:Y:S02]  /*3fb0*/  UIMAD UR7, UR21, UR4, UR14 ;  /* 0x00000004150772a4 */ /* 0x000fe4000f8e020e */
[----:B------:R-:W-:Y:S02]  /*3fc0*/  UIMAD UR4, UR42, UR8, UR13 ;  /* 0x000000082a0472a4 */ /* 0x000fe4000f8e020d */
[----:B------:R-:W-:Y:S02]  /*3fd0*/  UIMAD UR14, UR5, UR21, UR7 ;  /* 0x00000015050e72a4 */ /* 0x000fe4000f8e0207 */
[----:B------:R-:W-:Y:S11]  /*3fe0*/  UIMAD UR13, UR6, UR42, UR4 ;  /* 0x0000002a060d72a4 */ /* 0x000ff6000f8e0204 */
[----:B------:R-:W-:Y:S01]  /*3ff0*/  @!UPT UIADD3 URZ, UPT, UPT, URZ, URZ, URZ ;  /* 0x000000fffffff290 */ /* 0x000fe2000fffe0ff */
.L_x_66:
[----:B------:R-:W3:Y:S01]  /*4000*/  @!UP4 LDCU.128 UR8, c[0x0][0xb10] ;  /* 0x00016200ff08c7ac */ /* 0x000ee20008000c00 */
[----:B------:R-:W-:Y:S02]  /*4010*/  ISETP.NE.U32.AND P0, PT, RZ, UR38, PT ;  /* 0x00000026ff007c0c */ /* 0x000fe4000bf05070 */
[----:B------:R-:W-:Y:S02]  /*4020*/  SHF.L.U32 R4, R9, 0x1f, RZ ;  /* 0x0000001f09047819 */ /* 0x000fe400000006ff */
[----:B------:R-:W-:Y:S01]  /*4030*/  ISETP.NE.AND.EX P0, PT, RZ, UR39, PT, P0 ;  /* 0x00000027ff007c0c */ /* 0x000fe2000bf05300 */
[----:B------:R-:W4:Y:S01]  /*4040*/  @!UP4 LDCU UR5, c[0x0][0xb0c] ;  /* 0x00016180ff05c7ac */ /* 0x000f220008000800 */
[----:B---3--:R-:W-:Y:S07]  /*4050*/  UIMAD.WIDE.U32 UR6, UR14, UR8, URZ ;  /* 0x000000080e0672a5 */ /* 0x008fee000f8e00ff */
[----:B------:R-:W-:Y:S01]  /*4060*/  @!UP4 UMOV UR4, UR7 ;  /* 0x000000070004cc82 */ /* 0x000fe20008000000 */
[----:B----4-:R-:W-:Y:S02]  /*4070*/  @!UP4 UISETP.NE.AND UP0, UPT, UR5, 0x1, UPT ;  /* 0x000000010500c88c */ /* 0x010fe4000bf05270 */
[----:B------:R-:W-:Y:S02]  /*4080*/  @!UP4 USHF.R.U32.HI UR4, URZ, UR9, UR4 ;  /* 0x00000009ff04c299 */ /* 0x000fe40008011604 */
[----:B------:R-:W-:Y:S02]  /*4090*/  UIMAD.WIDE.U32 UR6, UR13, UR11, URZ ;  /* 0x0000000b0d0672a5 */ /* 0x000fe4000f8e00ff */
[----:B------:R-:W-:Y:S02]  /*40a0*/  @!UP4 USEL UR8, UR14, UR4, !UP0 ;  /* 0x000000040e08c287 */ /* 0x000fe4000c000000 */
[----:B------:R-:W-:Y:S03]  /*40b0*/  @!UP4 UISETP.NE.AND UP0, UPT, UR10, 0x1, UPT ;  /* 0x000000010a00c88c */ /* 0x000fe6000bf05270 */
[----:B------:R-:W-:Y:S02]  /*40c0*/  @!UP4 UMOV UR6, UR7 ;  /* 0x000000070006cc82 */ /* 0x000fe40008000000 */
[----:B------:R-:W3:Y:S02]  /*40d0*/  @!UP4 LDCU UR4, c[0x0][0xb20] ;  /* 0x00016400ff04c7ac */ /* 0x000ee40008000800 */
[----:B---3--:R-:W-:Y:S04]  /*40e0*/  @!UP4 USHF.R.U32.HI UR6, URZ, UR4, UR6 ;  /* 0x00000004ff06c299 */ /* 0x008fe80008011606 */
[----:B------:R-:W-:Y:S04]  /*40f0*/  @!UP4 USEL UR6, UR13, UR6, !UP0 ;  /* 0x000000060d06c287 */ /* 0x000fe8000c000000 */
[----:B------:R-:W-:Y:S02]  /*4100*/  @!UP4 UIADD3 UR4, UPT, UPT, -UR8, UR6, URZ ;  /* 0x000000060804c290 */ /* 0x000fe4000fffe1ff */
[----:B------:R-:W-:Y:S02]  /*4110*/  @!UP4 UIADD3 UR6, UPT, UPT, UR8, -UR6, URZ ;  /* 0x800000060806c290 */ /* 0x000fe4000fffe0ff */
[----:B------:R-:W-:Y:S02]  /*4120*/  @!UP4 UIMAD UR14, UR4, UR5, UR14 ;  /* 0x00000005040ec2a4 */ /* 0x000fe4000f8e020e */
[----:B------:R-:W-:Y:S01]  /*4130*/  @!UP4 UIMAD UR13, UR6, UR10, UR13 ;  /* 0x0000000a060dc2a4 */ /* 0x000fe2000f8e020d */
[----:B------:R-:W-:Y:S11]  /*4140*/  BRA.U UP1, `(.L_x_67) ;  /* 0x0000000101107547 */ /* 0x000ff6000b800000 */
[----:B-1----:R-:W-:Y:S04]  /*4150*/  MOV R0, UR50 ;  /* 0x0000003200007c02 */ /* 0x002fe80008000f00 */
[----:B------:R-:W-:Y:S04]  /*4160*/  SHF.L.U32 R0, R0, 0x1f, RZ ;  /* 0x0000001f00007819 */ /* 0x000fe800000006ff */
[----:B------:R-:W1:Y:S02]  /*4170*/  SYNCS.PHASECHK.TRANS64.TRYWAIT P1, [UR29+0x48], R0 ;  /* 0x00004800ff0075a7 */ /* 0x000e64000802111d */
[----:B-1----:R-:W-:Y:S05]  /*4180*/  @!P1 BRA `(.L_x_68) ;  /* 0x0000007000bc9947 */ /* 0x002fea0003800000 */
.L_x_67:
[----:B------:R-:W-:Y:S05]  /*4190*/  BRA.U !UP6, `(.L_x_69) ;  /* 0x000000010e407547 */ /* 0x000fea000b800000 */
[----:B------:R-:W-:Y:S01]  /*41a0*/  UPLOP3.LUT UP2, UPT, UPT, UPT, UP5, 0x80, 0x8 ;  /* 0x000000000008789c */ /* 0x000fe20003f4f050 */
[----:B-1----:R-:W-:Y:S01]  /*41b0*/  HFMA2 R0, -RZ, RZ, 0, 5.9604644775390625e-08 ;  /* 0x00000001ff007431 */ /* 0x002fe200000001ff */
[----:B------:R-:W1:Y:S04]  /*41c0*/  LDCU.64 UR8, c[0x0][0x358] ;  /* 0x00006b00ff0877ac */ /* 0x000e680008000a00 */
[----:B------:R-:W-:Y:S05]  /*41d0*/  PLOP3.LUT P1, PT, PT, PT, UP2, 0x80, 0x8 ;  /* 0x000000000008781c */ /* 0x000fea0003f2f028 */
[----:B------:R-:W3:Y:S01]  /*41e0*/  @UP2 LDCU.64 UR4, c[0x0][0x888] ;  /* 0x00011100ff0427ac */ /* 0x000ee20008000a00 */
[----:B------:R-:W-:Y:S07]  /*41f0*/  @UP2 UIMAD UR6, UR36, UR38, URZ ;  /* 0x00000026240622a4 */ /* 0x000fee000f8e02ff */
[----:B------:R-:W-:Y:S01]  /*4200*/  @P1 PRMT R5, R0, 0x7610, R5 ;  /* 0x0000761000051816 */ /* 0x000fe20000000005 */
[----:B---3--:R-:W-:Y:S06]  /*4210*/  @UP2 UIMAD.WIDE UR4, UR6, 0x4, UR4 ;  /* 0x00000004060428a5 */ /* 0x008fec000f8e0204 */
[----:B------:R-:W-:Y:S02]  /*4220*/  IMAD.U32 R2, RZ, RZ, UR4 ;  /* 0x00000004ff027e24 */ /* 0x000fe4000f8e00ff */
[----:B------:R-:W-:Y:S03]  /*4230*/  IMAD.U32 R3, RZ, RZ, UR5 ;  /* 0x00000005ff037e24 */ /* 0x000fe6000f8e00ff */
[----:B------:R-:W3:Y:S02]  /*4240*/  @!UP2 LDCU UR4, c[0x0][0x880] ;  /* 0x00011000ff04a7ac */ /* 0x000ee40008000800 */
[----:B-1---5:R1:W5:Y:S02]  /*4250*/  @P1 LDG.E R219, desc[UR8][R2.64] ;  /* 0x0000000802db1981 */ /* 0x022364000c1e1900 */
[----:B-1----:R-:W-:Y:S05]  /*4260*/  IMAD.MOV.U32 R2, RZ, RZ, 0x1 ;  /* 0x00000001ff027424 */ /* 0x002fea00078e00ff */
[----:B------:R-:W-:Y:S05]  /*4270*/  @!P1 PRMT R5, R2, 0x7610, R5 ;  /* 0x0000761002059816 */ /* 0x000fea0000000005 */
[----:B------:R4:W-:Y:S02]  /*4280*/  STL.S16 [R1+0x60], R5 ;  /* 0x0000600501007387 */ /* 0x0009e40000100600 */
[----:B---34-:R-:W-:Y:S07]  /*4290*/  @!P1 MOV R219, UR4 ;  /* 0x0000000400db9c02 */ /* 0x018fee0008000f00 */
.L_x_69:
[----:B-----5:R-:W-:Y:S01]  /*42a0*/  @!P0 ISETP.EQ.AND P2, PT, R219, RZ, PT ;  /* 0x000000ffdb00820c */ /* 0x020fe20003f42270 */
[----:B------:R-:W-:Y:S01]  /*42b0*/  @!UPT UIADD3 URZ, UPT, UPT, URZ, URZ, URZ ;  /* 0x000000fffffff290 */ /* 0x000fe2000fffe0ff */
[----:B------:R-:W-:Y:S11]  /*42c0*/  @!P0 BRA `(.L_x_70) ;  /* 0x00000000001c8947 */ /* 0x000ff60003800000 */
[----:B------:R-:W-:Y:S01]  /*42d0*/  PLOP3.LUT P2, PT, PT, PT, UP2, 0x80, 0x8 ;  /* 0x000000000008781c */ /* 0x000fe20003f4f028 */
[----:B-1----:R-:W3:Y:S03]  /*42e0*/  LDL R0, [R1+0x60] ;  /* 0x0000600001007983 */ /* 0x002ee60000100800 */
[----:B------:R-:W-:Y:S02]  /*42f0*/  PLOP3.LUT P2, PT, P2, PT, PT, 0x8, 0x80 ;  /* 0x000000000080781c */ /* 0x000fe4000174e170 */
[----:B---3--:R-:W-:Y:S11]  /*4300*/  LOP3.LUT P0, RZ, R0, 0xff, RZ, 0xc0, !PT ;  /* 0x000000ff00ff7812 */ /* 0x008ff6000780c0ff */
[----:B------:R-:W-:Y:S02]  /*4310*/  @!UPT UIADD3 URZ, UPT, UPT, URZ, URZ, URZ ;  /* 0x000000fffffff290 */ /* 0x000fe4000fffe0ff */
[----:B------:R-:W-:Y:S11]  /*4320*/  @P0 ISETP.EQ.AND P2, PT, R219, RZ, PT ;  /* 0x000000ffdb00020c */ /* 0x000ff60003f42270 */
[----:B------:R-:W-:Y:S02]  /*4330*/  @!UPT UIADD3 URZ, UPT, UPT, URZ, URZ, URZ ;  /* 0x000000fffffff290 */ /* 0x000fe4000fffe0ff */
.L_x_70:
[----:B------:R-:W3:Y:S01]  /*4340*/  SYNCS.PHASECHK.TRANS64.TRYWAIT P0, [UR29+0x38], R4 ;  /* 0x00003804ff0075a7 */ /* 0x000ee2000800111d */
[----:B------:R-:W-:Y:S02]  /*4350*/  ELECT P1, URZ, PT ;  /* 0x0000000000ff782f */ /* 0x000fe40003820000 */
[----:B-1----:R-:W-:Y:S01]  /*4360*/  IADD3 R0, PT, PT, R8, 0x1, RZ ;  /* 0x0000000108007810 */ /* 0x002fe20007ffe0ff */
[----:B---3--:R-:W-:Y:S10]  /*4370*/  @!P0 BRA `(.L_x_71) ;  /* 0x0000007000588947 */ /* 0x008ff40003800000 */
.L_x_121:
[----:B------:R-:W-:Y:S01]  /*4380*/  PLOP3.LUT P1, PT, P2, P1, PT, 0xf2, 0x2f ;  /* 0x00000000002f781c */ /* 0x000fe20001723e72 */
[----:B------:R-:W-:Y:S01]  /*4390*/  UMOV UR6, 0x0 ;  /* 0x0000000000067882 */ /* 0x000fe20000000000 */
[----:B------:R-:W-:Y:S01]  /*43a0*/  UMOV UR7, 0x10000000 ;  /* 0x1000000000077882 */ /* 0x000fe20000000000 */
[----:B------:R-:W-:Y:S01]  /*43b0*/  UMOV UR12, UR36 ;  /* 0x00000024000c7c82 */ /* 0x000fe20008000000 */
[----:B------:R-:W-:Y:S01]  /*43c0*/  UMOV UR20, UR36 ;  /* 0x0000002400147c82 */ /* 0x000fe20008000000 */
[----:B------:R-:W-:Y:S01]  /*43d0*/  UMOV UR28, UR36 ;  /* 0x00000024001c7c82 */ /* 0x000fe20008000000 */
[C---:B------:R-:W-:Y:S02]  /*43e0*/  ISETP.NE.AND P0, PT, R0.reuse, 0x2, PT ;  /* 0x000000020000780c */ /* 0x040fe40003f05270 */
[----:B------:R-:W-:Y:S02]  /*43f0*/  LOP3.LUT R9, R9, 0x1, RZ, 0x3c, !PT ;  /* 0x0000000109097812 */ /* 0x000fe400078e3cff */
[----:B-1----:R-:W-:Y:S02]  /*4400*/  SEL R2, RZ, 0x1, P0 ;  /* 0x00000001ff027807 */ /* 0x002fe40000000000 */
[----:B------:R-:W-:Y:S01]  /*4410*/  SEL R8, R0, RZ, P0 ;  /* 0x000000ff00087207 */ /* 0x000fe20000000000 */
[----:B------:R-:W-:Y:S01]  /*4420*/  VOTEU.ALL UP0, P1 ;  /* 0x0000000000ff7886 */ /* 0x000fe20000800000 */
[----:B------:R-:W-:Y:S04]  /*4430*/  LOP3.LUT R10, R10, R2, RZ, 0x3c, !PT ;  /* 0x000000020a0a7212 */ /* 0x000fe800078e3cff */
[----:B------:R-:W-:Y:S02]  /*4440*/  @!UP0 UIADD3 UR4, UP1, UPT, UR52, 0x580, URZ ;  /* 0x0000058034048890 */ /* 0x000fe4000ff3e0ff */
[----:B------:R-:W-:Y:S02]  /*4450*/  @!UP0 USHF.L.U32 UR35, UR46, 0x7, URZ ;  /* 0x000000072e238899 */ /* 0x000fe400080006ff */
[----:B------:R-:W-:Y:S02]  /*4460*/  @!UP0 UIADD3.X UR5, UPT, UPT, URZ, UR53, URZ, UP1, !UPT ;  /* 0x00000035ff058290 */ /* 0x000fe40008ffe4ff */
[----:B------:R-:W-:Y:S02]  /*4470*/  @!UP0 UIMAD UR34, UR47, 0xe0, URZ ;  /* 0x000000e02f2288a4 */ /* 0x000fe4000f8e02ff */
[----:B------:R-:W-:Y:S02]  /*4480*/  @!UP0 UIADD3 UR32, UPT, UPT, UR29, 0x100, URZ ;  /* 0x000001001d208890 */ /* 0x000fe4000fffe0ff */
[----:B------:R-:W-:Y:S01]  /*4490*/  @!UP0 UIADD3 UR33, UPT, UPT, UR29, 0x30, URZ ;  /* 0x000000301d218890 */ /* 0x000fe2000fffe0ff */
[----:B------:R-:W-:Y:S01]  /*44a0*/  VOTEU.ALL UP1, P1 ;  /* 0x0000000000ff7886 */ /* 0x000fe20000820000 */
[----:B------:R-:W-:Y:S02]  /*44b0*/  @!UP0 UIADD3 UR8, UPT, UPT, UR29, 0x1100, URZ ;  /* 0x000011001d088890 */ /* 0x000fe4000fffe0ff */
[----:B------:R-:W-:Y:S03]  /*44c0*/  @!UP0 UIADD3 UR10, UPT, UPT, UR34, 0x20, URZ ;  /* 0x00000020220a8890 */ /* 0x000fe6000fffe0ff */
[----:B------:R-:W-:Y:S01]  /*44d0*/  UMOV UR9, UR33 ;  /* 0x0000002100097c82 */ /* 0x000fe20008000000 */
[----:B------:R-:W-:Y:S01]  /*44e0*/  UMOV UR11, UR35 ;  /* 0x00000023000b7c82 */ /* 0x000fe20008000000 */
[----:B------:R1:W-:Y:S01]  /*44f0*/  @!UP1 UTMALDG.3D [UR32], [UR4], desc[UR6] ;  /* 0x00000620040095b4 */ /* 0x0003e20008011000 */
[----:B------:R-:W-:Y:S01]  /*4500*/  VOTEU.ALL UP1, P1 ;  /* 0x0000000000ff7886 */ /* 0x000fe20000820000 */
[----:B------:R-:W-:Y:S02]  /*4510*/  @!UP0 UIADD3 UR16, UPT, UPT, UR29, 0x2100, URZ ;  /* 0x000021001d108890 */ /* 0x000fe4000fffe0ff */
[----:B------:R-:W-:Y:S01]  /*4520*/  @!UP0 UIADD3 UR18, UPT, UPT, UR34, 0x40, URZ ;  /* 0x0000004022128890 */ /* 0x000fe2000fffe0ff */
        /* <DEDUP_REMOVED lines=10> */
[----:B------:R-:W-:Y:S02]  /*45d0*/  UIADD3 UR47, UPT, UPT, UR13, UR56, URZ ;  /* 0x000000380d2f7290 */ /* 0x000fe4000fffe0ff */
[----:B------:R-:W-:Y:S02]  /*45e0*/  UIADD3 UR46, UPT, UPT, UR14, UR57, URZ ;  /* 0x000000390e2e7290 */ /* 0x000fe4000fffe0ff */
[----:B------:R-:W-:Y:S01]  /*45f0*/  @!UP1 UTMALDG.3D [UR24], [UR4], desc[UR6] ;  /* 0x00000618040095b4 */ /* 0x000fe20008011000 */
[----:B------:R-:W-:Y:S01]  /*4600*/  VOTEU.ALL UP1, P1 ;  /* 0x0000000000ff7886 */ /* 0x000fe20000820000 */
[----:B-1----:R-:W-:Y:S01]  /*4610*/  UMOV UR36, UR30 ;  /* 0x0000001e00247c82 */ /* 0x002fe20008000000 */
[----:B---3--:R-:W-:Y:S02]  /*4620*/  @!UP0 UIADD3 UR8, UPT, UPT, UR29, 0x4100, URZ ;  /* 0x000041001d088890 */ /* 0x008fe4000fffe0ff */
[----:B------:R-:W-:Y:S02]  /*4630*/  @!UP0 UIADD3 UR10, UPT, UPT, UR34, 0x80, URZ ;  /* 0x00000080220a8890 */ /* 0x000fe4000fffe0ff */
[----:B----4-:R-:W-:Y:S02]  /*4640*/  @!UP0 UIADD3 UR16, UPT, UPT, UR29, 0x5100, URZ ;  /* 0x000051001d108890 */ /* 0x010fe4000fffe0ff */
[----:B------:R-:W-:Y:S05]  /*4650*/  @!UP0 UIADD3 UR18, UPT, UPT, UR34, 0xa0, URZ ;  /* 0x000000a022128890 */ /* 0x000fea000fffe0ff */
[----:B------:R1:W-:Y:S01]  /*4660*/  @!UP1 UTMALDG.3D [UR8], [UR4], desc[UR6] ;  /* 0x00000608040095b4 */ /* 0x0003e20008011000 */
[----:B------:R-:W-:Y:S02]  /*4670*/  UPLOP3.LUT UP1, UPT, UPT, UPT, UPT, 0x80, 0x8 ;  /* 0x000000000008789c */ /* 0x000fe40003f2f070 */
[----:B-1----:R-:W-:Y:S02]  /*4680*/  @!UP0 UIADD3 UR8, UPT, UPT, UR29, 0x6100, URZ ;  /* 0x000061001d088890 */ /* 0x002fe4000fffe0ff */
[----:B------:R-:W-:Y:S01]  /*4690*/  @!UP0 UIADD3 UR10, UPT, UPT, UR34, 0xc0, URZ ;  /* 0x000000c0220a8890 */ /* 0x000fe2000fffe0ff */
[----:B------:R-:W-:Y:S05]  /*46a0*/  VOTEU.ALL UP0, P1 ;  /* 0x0000000000ff7886 */ /* 0x000fea0000800000 */
[----:B------:R3:W-:Y:S01]  /*46b0*/  @!UP0 UTMALDG.3D [UR16], [UR4], desc[UR6] ;  /* 0x00000610040085b4 */ /* 0x0007e20008011000 */
[----:B------:R-:W-:Y:S05]  /*46c0*/  VOTEU.ALL UP0, P1 ;  /* 0x0000000000ff7886 */ /* 0x000fea0000800000 */
[----:B------:R3:W-:Y:S01]  /*46d0*/  @!UP0 UTMALDG.3D [UR8], [UR4], desc[UR6] ;  /* 0x00000608040085b4 */ /* 0x0007e20008011000 */
[----:B------:R3:W-:Y:S01]  /*46e0*/  @!P1 SYNCS.ARRIVE.TRANS64.RED.A0TR RZ, [UR29+0x30], R11 ;  /* 0x0000300bffff99a7 */ /* 0x0007e2000830041d */
[----:B------:R-:W-:Y:S01]  /*46f0*/  SYNCS.ARRIVE.TRANS64.RED.A1T0 RZ, [UR44], RZ ;  /* 0x000000ffffff79a7 */ /* 0x000fe2000810042c */
[----:B------:R-:W-:Y:S05]  /*4700*/  BRA.U UP3, `(.L_x_72) ;  /* 0xfffffff503007547 */ /* 0x000fea000b83ffff */
[----:B------:R-:W-:Y:S07]  /*4710*/  MOV R2, UR29 ;  /* 0x0000001d00027c02 */ /* 0x000fee0008000f00 */
.L_x_73:
[----:B-1----:R-:W-:-:S04]  /*4720*/  SHF.L.U32 R0, R9, 0x1f, RZ ;  /* 0x0000001f09007819 */ /* 0x002fc800000006ff */
[----:B------:R1:W4:Y:S03]  /*4730*/  SYNCS.PHASECHK.TRANS64.TRYWAIT P0, [R2+URZ+0x38], R0 ;  /* 0x00003800020075a7 */ /* 0x00032600080011ff */
[----:B----4-:R-:W-:Y:S05]  /*4740*/  @!P0 NANOSLEEP.SYNCS 0x989680 ;  /* 0x009896800000895d */ /* 0x010fea0003900000 */
[----:B------:R-:W4:Y:S02]  /*4750*/  @!P0 SYNCS.PHASECHK.TRANS64 P0, [R2+URZ+0x38], R0 ;  /* 0x00003800020085a7 */ /* 0x000f2400080010ff */
[----:B--234-:R-:W-:Y:S05]  /*4760*/  @P0 EXIT ;  /* 0x000000000000094d */ /* 0x01cfea0003800000 */
[----:B------:R-:W-:Y:S05]  /*4770*/  BRA `(.L_x_73) ;  /* 0xfffffffc00e87947 */ /* 0x000fea000383ffff */
.L_x_64:
[----:B------:R-:W-:-:S06]  /*4780*/  UISETP.GE.AND UP0, UPT, UR18, 0x4, UPT ;  /* 0x000000041200788c */ /* 0x000fcc000bf06270 */
[----:B------:R-:W-:-:S13]  /*4790*/  PLOP3.LUT P0, PT, PT, PT, UP0, 0x80, 0x8 ;  /* 0x000000000008781c */ /* 0x000fda0003f0f008 */
[----:B-1----:R-:W-:Y:S05]  /*47a0*/  @!P0 EXIT ;  /* 0x000000000000894d */ /* 0x002fea0003800000 */
[----:B------:R-:W-:Y:S01]  /*47b0*/  BAR.SYNC.DEFER_BLOCKING 0x6, 0xa0 ;  /* 0x0182800000007b1d */ /* 0x000fe20000010000 */
[----:B------:R-:W-:-:S05]  /*47c0*/  IMAD.U32 R0, R6, 0x10000, RZ ;  /* 0x0001000006007824 */ /* 0x000fca00078e00ff */
[----:B------:R-:W-:Y:S01]  /*47d0*/  UMOV UR4, 0x400 ;  /* 0x0000040000047882 */ /* 0x000fe20000000000 */
[----:B------:R-:W-:Y:S01]  /*47e0*/  LOP3.LUT R0, R0, 0x600000, RZ, 0xc0, !PT ;  /* 0x0060000000007812 */ /* 0x000fe200078ec0ff */
[----:B------:R-:W-:Y:S01]  /*47f0*/  ULEA UR4, UR5, UR4, 0x18 ;  /* 0x0000000405047291 */ /* 0x000fe2000f8ec0ff */
[----:B------:R-:W-:Y:S01]  /*4800*/  STL [R1+0x64], RZ ;  /* 0x000064ff01007387 */ /* 0x000fe20000100800 */
[----:B------:R-:W1:Y:S01]  /*4810*/  LDCU UR42, c[0x0][0xb0c] ;  /* 0x00016180ff2a77ac */ /* 0x000e620008000800 */
[----:B------:R-:W2:Y:S01]  /*4820*/  LDCU UR62, c[0x0][0xb20] ;  /* 0x00016400ff3e77ac */ /* 0x000ea20008000800 */
[----:B------:R-:W3:Y:S01]  /*4830*/  LDCU UR39, c[0x0][0xb30] ;  /* 0x00016600ff2777ac */ /* 0x000ee20008000800 */
[----:B------:R-:W4:Y:S04]  /*4840*/  LDCU.64 UR58, c[0x0][0x888] ;  /* 0x00011100ff3a77ac */ /* 0x000f280008000a00 */
[----:B------:R-:W1:Y:S01]  /*4850*/  LDS R216, [UR4+0xe0] ;  /* 0x0000e004ffd87984 */ /* 0x000e620008000800 */
[----:B------:R-:W1:Y:S01]  /*4860*/  LDCU.64 UR40, c[0x0][0xb28] ;  /* 0x00016500ff2877ac */ /* 0x000e620008000a00 */
[----:B------:R-:W1:Y:S01]  /*4870*/  LDCU.128 UR52, c[0x0][0xb10] ;  /* 0x00016200ff3477ac */ /* 0x000e620008000c00 */
[----:B------:R-:W-:Y:S01]  /*4880*/  UMOV UR43, URZ ;  /* 0x000000ff002b7c82 */ /* 0x000fe20008000000 */
[----:B------:R-:W-:Y:S01]  /*4890*/  UMOV UR50, URZ ;  /* 0x000000ff00327c82 */ /* 0x000fe20008000000 */
[----:B------:R-:W-:Y:S01]  /*48a0*/  UMOV UR18, URZ ;  /* 0x000000ff00127c82 */ /* 0x000fe20008000000 */
[----:B------:R-:W-:Y:S01]  /*48b0*/  UMOV UR49, URZ ;  /* 0x000000ff00317c82 */ /* 0x000fe20008000000 */
[----:B-1234-:R-:W-:-:S07]  /*48c0*/  IADD3 R216, PT, PT, R216, R0, RZ ;  /* 0x00000000d8d87210 */ /* 0x01efce0007ffe0ff */
.L_x_96:
[----:B-1----:R-:W1:Y:S01]  /*48d0*/  S2UR UR61, SR_CgaCtaId ;  /* 0x00000000003d79c3 */ /* 0x002e620000008800 */
[----:B------:R-:W-:Y:S01]  /*48e0*/  UMOV UR44, 0x400 ;  /* 0x00000400002c7882 */ /* 0x000fe20000000000 */
[----:B------:R-:W-:Y:S04]  /*48f0*/  MOV R0, UR49 ;  /* 0x0000003100007c02 */ /* 0x000fe80008000f00 */
[----:B------:R-:W-:Y:S01]  /*4900*/  SHF.L.U32 R0, R0, 0x1f, RZ ;  /* 0x0000001f00007819 */ /* 0x000fe200000006ff */
[----:B-1----:R-:W-:Y:S04]  /*4910*/  ULEA UR44, UR61, UR44, 0x18 ;  /* 0x0000002c3d2c7291 */ /* 0x002fe8000f8ec0ff */
[----:B------:R-:W-:Y:S09]  /*4920*/  ULEA UR4, UR18, UR44, 0x3 ;  /* 0x0000002c12047291 */ /* 0x000ff2000f8e18ff */
[----:B------:R-:W1:Y:S02]  /*4930*/  SYNCS.PHASECHK.TRANS64.TRYWAIT P0, [UR4+0x50], R0 ;  /* 0x00005000ff0075a7 */ /* 0x000e640008001104 */
[----:B-1----:R-:W-:Y:S05]  /*4940*/  @!P0 BRA `(.L_x_74) ;  /* 0x0000006800fc8947 */ /* 0x002fea0003800000 */
.L_x_123:
[----:B------:R-:W-:Y:S02]  /*4950*/  ULEA UR5, UR18, UR44, 0x4 ;  /* 0x0000002c12057291 */ /* 0x000fe4000f8e20ff */
[----:B------:R-:W-:Y:S01]  /*4960*/  UIADD3 UR4, UPT, UPT, UR4, 0x60, URZ ;  /* 0x0000006004047890 */ /* 0x000fe2000fffe0ff */
[----:B------:R-:W2:Y:S03]  /*4970*/  LDCU UR10, c[0x0][0xb24] ;  /* 0x00016480ff0a77ac */ /* 0x000ea60008000800 */
[----:B------:R-:W-:Y:S03]  /*4980*/  UPRMT UR4, URZ, 0x654, UR4 ;  /* 0x00000654ff047896 */ /* 0x000fe60008000004 */
[----:B------:R-:W3:Y:S01]  /*4990*/  LDS.128 R4, [UR5+0xc0] ;  /* 0x0000c005ff047984 */ /* 0x000ee20008000c00 */
[----:B------:R-:W-:Y:S01]  /*49a0*/  @!PT LDS RZ, [RZ] ;  /* 0x00000000fffff984 */ /* 0x000fe20000000800 */
[----:B------:R-:W-:Y:S01]  /*49b0*/  @!PT LDS RZ, [RZ] ;  /* 0x00000000fffff984 */ /* 0x000fe20000000800 */
[----:B------:R-:W-:Y:S01]  /*49c0*/  @!PT LDS RZ, [RZ] ;  /* 0x00000000fffff984 */ /* 0x000fe20000000800 */
[----:B------:R-:W-:Y:S01]  /*49d0*/  @!PT LDS RZ, [RZ] ;  /* 0x00000000fffff984 */ /* 0x000fe20000000800 */
[----:B------:R4:W-:Y:S07]  /*49e0*/  MEMBAR.ALL.CTA ;  /* 0x0000000000007992 */ /* 0x0009ee0000008000 */
[----:B----4-:R-:W4:Y:S02]  /*49f0*/  FENCE.VIEW.ASYNC.S ;  /* 0x00000000000073c6 */ /* 0x010f240000000000 */
[----:B----4-:R-:W-:Y:S01]  /*4a00*/  SYNCS.ARRIVE.TRANS64.RED.A1T0 RZ, [UR4], RZ ;  /* 0x000000ffffff79a7 */ /* 0x010fe20008100404 */
[----:B---3--:R-:W-:Y:S11]  /*4a10*/  LOP3.LUT P0, RZ, R6, 0x1, RZ, 0xc0, !PT ;  /* 0x0000000106ff7812 */ /* 0x008ff6000780c0ff */
[----:B------:R-:W-:Y:S02]  /*4a20*/  @!UPT UIADD3 URZ, UPT, UPT, URZ, URZ, URZ ;  /* 0x000000fffffff290 */ /* 0x000fe4000fffe0ff */
[----:B------:R-:W-:Y:S01]  /*4a30*/  VOTEU.ANY UP0, P0 ;  /* 0x0000000000ff7886 */ /* 0x000fe20000000100 */
[----:B------:R-:W-:Y:S01]  /*4a40*/  PLOP3.LUT P3, PT, PT, PT, UP0, 0x80, 0x8 ;  /* 0x000000000008781c */ /* 0x000fe20003f6f008 */
[----:B------:R-:W-:Y:S01]  /*4a50*/  UP2UR UR48, UPR, URZ, 0x1 ;  /* 0x00000001ff307883 */ /* 0x000fe20008000000 */
[----:B------:R-:W-:Y:S02]  /*4a60*/  PLOP3.LUT P1, PT, PT, PT, UP0, 0x80, 0x8 ;  /* 0x000000000008781c */ /* 0x000fe40003f2f008 */
[----:B------:R-:W-:Y:S02]  /*4a70*/  PLOP3.LUT P2, PT, PT, PT, UP0, 0x80, 0x8 ;  /* 0x000000000008781c */ /* 0x000fe40003f4f008 */
[----:B------:R-:W-:Y:S01]  /*4a80*/  PLOP3.LUT P0, PT, PT, PT, UP0, 0x80, 0x8 ;  /* 0x000000000008781c */ /* 0x000fe20003f0f008 */
[----:B--2---:R-:W-:Y:S06]  /*4a90*/  UISETP.GE.AND UP0, UPT, UR10, 0x1, UPT ;  /* 0x000000010a00788c */ /* 0x004fec000bf06270 */
[----:B-1----:R-:W-:Y:S02]  /*4aa0*/  @P3 MOV R2, R4 ;  /* 0x0000000400023202 */ /* 0x002fe40000000f00 */
[----:B------:R-:W-:Y:S02]  /*4ab0*/  @P1 LOP3.LUT R0, R5, 0xffff, RZ, 0xc0, !PT ;  /* 0x0000ffff05001812 */ /* 0x000fe400078ec0ff */
[----:B------:R-:W-:Y:S02]  /*4ac0*/  @P2 R2UR UR38, R2 ;  /* 0x00000000022622ca */ /* 0x000fe400000e0000 */
[----:B------:R-:W-:Y:S01]  /*4ad0*/  @P0 R2UR UR37, R0 ;  /* 0x00000000002502ca */ /* 0x000fe200000e0000 */
[----:B------:R-:W-:Y:S03]  /*4ae0*/  @!UPT UIADD3 URZ, UPT, UPT, URZ, URZ, URZ ;  /* 0x000000fffffff290 */ /* 0x000fe6000fffe0ff */
[----:B------:R-:W-:Y:S11]  /*4af0*/  BRA.U !UP0, `(.L_x_75) ;  /* 0x0000000108c87547 */ /* 0x000ff6000b800000 */
[----:B------:R-:W1:Y:S01]  /*4b00*/  LDCU UR7, c[0x0][0x370] ;  /* 0x00006e00ff0777ac */ /* 0x000e620008000800 */
[----:B------:R-:W2:Y:S01]  /*4b10*/  LDCU UR4, c[0x0][0x374] ;  /* 0x00006e80ff0477ac */ /* 0x000ea20008000800 */
[----:B------:R-:W-:Y:S02]  /*4b20*/  UISETP.NE.AND UP0, UPT, UR54, 0x1, UPT ;  /* 0x000000013600788c */ /* 0x000fe4000bf05270 */
[----:B------:R-:W-:Y:S02]  /*4b30*/  UIMAD.WIDE.U32 UR12, UR37, UR55, URZ ;  /* 0x00000037250c72a5 */ /* 0x000fe4000f8e00ff */
[----:B------:R-:W-:Y:S02]  /*4b40*/  UISETP.NE.AND UP1, UPT, UR42, 0x1, UPT ;  /* 0x000000012a00788c */ /* 0x000fe4000bf25270 */
[----:B------:R-:W-:Y:S02]  /*4b50*/  UISETP.NE.AND UP2, UPT, UR10, 0x1, UPT ;  /* 0x000000010a00788c */ /* 0x000fe4000bf45270 */
[----:B------:R-:W-:Y:S02]  /*4b60*/  UIMAD.WIDE.U32 UR16, UR38, UR52, URZ ;  /* 0x00000034261072a5 */ /* 0x000fe4000f8e00ff */
[----:B-1----:R-:W-:Y:S02]  /*4b70*/  UIMAD.WIDE.U32 UR14, UR7, UR52, URZ ;  /* 0x00000034070e72a5 */ /* 0x002fe4000f8e00ff */
[----:B--2---:R-:W-:Y:S07]  /*4b80*/  UIMAD.WIDE.U32 UR8, UR4, UR55, URZ ;  /* 0x00000037040872a5 */ /* 0x004fee000f8e00ff */
[----:B------:R-:W-:Y:S02]  /*4b90*/  UMOV UR5, UR9 ;  /* 0x0000000900057c82 */ /* 0x000fe40008000000 */
[----:B------:R-:W-:Y:S03]  /*4ba0*/  @UP0 USHF.R.U32.HI UR4, URZ, UR62, UR5 ;  /* 0x0000003eff040299 */ /* 0x000fe60008011605 */
[----:B------:R-:W-:Y:S01]  /*4bb0*/  UMOV UR5, UR13 ;  /* 0x0000000d00057c82 */ /* 0x000fe20008000000 */
[----:B------:R-:W-:Y:S02]  /*4bc0*/  UIMAD.WIDE.U32 UR8, UR4, UR40, URZ ;  /* 0x00000028040872a5 */ /* 0x000fe4000f8e00ff */
[----:B------:R-:W-:Y:S03]  /*4bd0*/  USHF.R.U32.HI UR6, URZ, UR62, UR5 ;  /* 0x0000003eff067299 */ /* 0x000fe60008011605 */
[----:B------:R-:W-:Y:S01]  /*4be0*/  UMOV UR5, UR15 ;  /* 0x0000000f00057c82 */ /* 0x000fe20008000000 */
[----:B------:R-:W-:Y:S02]  /*4bf0*/  USEL UR6, UR37, UR6, !UP0 ;  /* 0x0000000625067287 */ /* 0x000fe4000c000000 */
[----:B------:R-:W-:Y:S01]  /*4c00*/  @UP1 USHF.R.U32.HI UR7, URZ, UR53, UR5 ;  /* 0x00000035ff071299 */ /* 0x000fe20008011605 */
[----:B------:R-:W-:Y:S02]  /*4c10*/  UMOV UR8, UR9 ;  /* 0x0000000900087c82 */ /* 0x000fe40008000000 */
[----:B------:R-:W-:Y:S01]  /*4c20*/  UMOV UR5, UR17 ;  /* 0x0000001100057c82 */ /* 0x000fe20008000000 */
[----:B------:R-:W-:Y:S02]  /*4c30*/  UIMAD.WIDE.U32 UR12, UR7, UR40, URZ ;  /* 0x00000028070c72a5 */ /* 0x000fe4000f8e00ff */
[----:B------:R-:W-:Y:S02]  /*4c40*/  @UP2 USHF.R.U32.HI UR4, URZ, UR41, UR8 ;  /* 0x00000029ff042299 */ /* 0x000fe40008011608 */
[----:B------:R-:W-:Y:S02]  /*4c50*/  USHF.R.U32.HI UR5, URZ, UR53, UR5 ;  /* 0x00000035ff057299 */ /* 0x000fe40008011605 */
[----:B------:R-:W-:Y:S02]  /*4c60*/  UIMAD UR4, UR10, UR4, URZ ;  /* 0x000000040a0472a4 */ /* 0x000fe4000f8e02ff */
[----:B------:R-:W-:Y:S02]  /*4c70*/  USEL UR5, UR38, UR5, !UP1 ;  /* 0x0000000526057287 */ /* 0x000fe4000c800000 */
[----:B------:R-:W-:Y:S01]  /*4c80*/  UISETP.GE.AND UP0, UPT, UR6, UR4, UPT ;  /* 0x000000040600728c */ /* 0x000fe2000bf06270 */
[----:B------:R-:W-:Y:S01]  /*4c90*/  UMOV UR8, UR13 ;  /* 0x0000000d00087c82 */ /* 0x000fe20008000000 */
[----:B------:R-:W-:Y:S02]  /*4ca0*/  UIMAD.WIDE.U32 UR12, UR6, UR40, URZ ;  /* 0x00000028060c72a5 */ /* 0x000fe4000f8e00ff */
[----:B------:R-:W-:Y:S04]  /*4cb0*/  @UP2 USHF.R.U32.HI UR7, URZ, UR41, UR8 ;  /* 0x00000029ff072299 */ /* 0x000fe80008011608 */
[----:B------:R-:W-:Y:S01]  /*4cc0*/  UIMAD UR8, UR10, UR7, URZ ;  /* 0x000000070a0872a4 */ /* 0x000fe2000f8e02ff */
[----:B------:R-:W-:Y:S03]  /*4cd0*/  UMOV UR4, UR13 ;  /* 0x0000000d00047c82 */ /* 0x000fe60008000000 */
[----:B------:R-:W-:Y:S02]  /*4ce0*/  UISETP.GE.OR UP0, UPT, UR5, UR8, UP0 ;  /* 0x000000080500728c */ /* 0x000fe40008706670 */
[----:B------:R-:W-:Y:S02]  /*4cf0*/  USHF.R.U32.HI UR4, URZ, UR41, UR4 ;  /* 0x00000029ff047299 */ /* 0x000fe40008011604 */
[----:B------:R-:W-:Y:S02]  /*4d00*/  UIMAD.WIDE.U32 UR8, UR5, UR40, URZ ;  /* 0x00000028050872a5 */ /* 0x000fe4000f8e00ff */
[----:B------:R-:W-:Y:S02]  /*4d10*/  USEL UR12, UR6, UR4, !UP2 ;  /* 0x00000004060c7287 */ /* 0x000fe4000d000000 */
[----:B------:R-:W-:Y:S02]  /*4d20*/  UIADD3 UR8, UPT, UPT, -UR5, URZ, URZ ;  /* 0x000000ff05087290 */ /* 0x000fe4000fffe1ff */
[----:B------:R-:W-:Y:S01]  /*4d30*/  UIADD3 UR11, UPT, UPT, -UR12, URZ, URZ ;  /* 0x000000ff0c0b7290 */ /* 0x000fe2000fffe1ff */
[----:B------:R-:W-:Y:S01]  /*4d40*/  @!UP0 UMOV UR4, UR9 ;  /* 0x0000000900048c82 */ /* 0x000fe20008000000 */
[----:B------:R-:W-:Y:S02]  /*4d50*/  UIADD3 UR9, UPT, UPT, -UR6, URZ, URZ ;  /* 0x000000ff06097290 */ /* 0x000fe4000fffe1ff */
[----:B------:R-:W-:Y:S02]  /*4d60*/  @!UP0 USHF.R.U32.HI UR4, URZ, UR41, UR4 ;  /* 0x00000029ff048299 */ /* 0x000fe40008011604 */
[----:B------:R-:W-:Y:S02]  /*4d70*/  UIMAD UR11, UR10, UR11, UR6 ;  /* 0x0000000b0a0b72a4 */ /* 0x000fe4000f8e0206 */
[----:B------:R-:W-:Y:S04]  /*4d80*/  @!UP0 USEL UR4, UR5, UR4, !UP2 ;  /* 0x0000000405048287 */ /* 0x000fe8000d000000 */
[----:B------:R-:W-:Y:S02]  /*4d90*/  @!UP0 UIMAD UR11, UR7, UR11, UR4 ;  /* 0x0000000b070b82a4 */ /* 0x000fe4000f8e0204 */
[----:B------:R-:W-:Y:S02]  /*4da0*/  @!UP0 UIADD3 UR12, UPT, UPT, UR12, -UR4, URZ ;  /* 0x800000040c0c8290 */ /* 0x000fe4000fffe0ff */
[----:B------:R-:W-:Y:S02]  /*4db0*/  UIMAD UR7, UR42, UR8, UR38 ;  /* 0x000000082a0772a4 */ /* 0x000fe4000f8e0226 */
[----:B------:R-:W-:Y:S02]  /*4dc0*/  @!UP0 UIMAD UR6, UR12, UR10, UR5 ;  /* 0x0000000a0c0682a4 */ /* 0x000fe4000f8e0205 */
[----:B------:R-:W-:Y:S01]  /*4dd0*/  UIMAD UR4, UR54, UR9, UR37 ;  /* 0x00000009360472a4 */ /* 0x000fe2000f8e0225 */
[----:B------:R-:W-:Y:S02]  /*4de0*/  @!UP0 UMOV UR5, UR11 ;  /* 0x0000000b00058c82 */ /* 0x000fe40008000000 */
[----:B------:R-:W-:Y:S02]  /*4df0*/  UIMAD UR38, UR5, UR42, UR7 ;  /* 0x0000002a052672a4 */ /* 0x000fe4000f8e0207 */
[----:B------:R-:W-:Y:S11]  /*4e00*/  UIMAD UR37, UR6, UR54, UR4 ;  /* 0x00000036062572a4 */ /* 0x000ff6000f8e0204 */
[----:B------:R-:W-:Y:S01]  /*4e10*/  @!UPT UIADD3 URZ, UPT, UPT, URZ, URZ, URZ ;  /* 0x000000fffffff290 */ /* 0x000fe2000fffe0ff */
.L_x_75:
[----:B------:R-:W-:Y:S02]  /*4e20*/  UISETP.NE.AND UP0, UPT, UR39, 0x1, UPT ;  /* 0x000000012700788c */ /* 0x000fe4000bf05270 */
[----:B------:R-:W-:Y:S02]  /*4e30*/  UISETP.NE.AND UP1, UPT, UR48, URZ, UPT ;  /* 0x000000ff3000728c */ /* 0x000fe4000bf25270 */
[----:B------:R-:W-:Y:S04]  /*4e40*/  UIADD3 UR45, UPT, UPT, UR18, 0x1, URZ ;  /* 0x00000001122d7890 */ /* 0x000fe8000fffe0ff */
[----:B------:R-:W-:Y:S02]  /*4e50*/  PLOP3.LUT P1, PT, PT, PT, UP1, 0x80, 0x8 ;  /* 0x000000000008781c */ /* 0x000fe40003f2f018 */
[----:B------:R-:W-:Y:S01]  /*4e60*/  PLOP3.LUT P0, PT, PT, PT, UP1, 0x80, 0x8 ;  /* 0x000000000008781c */ /* 0x000fe20003f0f018 */
[----:B------:R-:W1:Y:S01]  /*4e70*/  @!UP0 LDCU.128 UR12, c[0x0][0xb10] ;  /* 0x00016200ff0c87ac */ /* 0x000e620008000c00 */
[----:B------:R-:W2:Y:S09]  /*4e80*/  @!UP0 LDCU UR5, c[0x0][0xb0c] ;  /* 0x00016180ff0587ac */ /* 0x000eb20008000800 */
[----:B------:R-:W-:Y:S01]  /*4e90*/  @P1 SHF.R.U32.HI R4, RZ, 0x10, R5 ;  /* 0x00000010ff041819 */ /* 0x000fe20000011605 */
[----:B------:R-:W3:Y:S03]  /*4ea0*/  @!UP0 LDCU UR10, c[0x0][0xb20] ;  /* 0x00016400ff0a87ac */ /* 0x000ee60008000800 */
[----:B------:R-:W-:Y:S01]  /*4eb0*/  @P0 R2UR UR51, R4 ;  /* 0x00000000043302ca */ /* 0x000fe200000e0000 */
[----:B-1----:R-:W-:Y:S02]  /*4ec0*/  UIMAD.WIDE.U32 UR8, UR38, UR12, URZ ;  /* 0x0000000c260872a5 */ /* 0x002fe4000f8e00ff */
[----:B------:R-:W-:Y:S02]  /*4ed0*/  UIMAD.WIDE.U32 UR6, UR37, UR15, URZ ;  /* 0x0000000f250672a5 */ /* 0x000fe4000f8e00ff */
[----:B------:R-:W-:Y:S03]  /*4ee0*/  @!UP0 UISETP.NE.AND UP1, UPT, UR14, 0x1, UPT ;  /* 0x000000010e00888c */ /* 0x000fe6000bf25270 */
[----:B------:R-:W-:Y:S01]  /*4ef0*/  @!UP0 UMOV UR4, UR9 ;  /* 0x0000000900048c82 */ /* 0x000fe20008000000 */
[----:B--2---:R-:W-:Y:S02]  /*4f00*/  @!UP0 UISETP.NE.AND UP2, UPT, UR5, 0x1, UPT ;  /* 0x000000010500888c */ /* 0x004fe4000bf45270 */
[----:B------:R-:W-:Y:S01]  /*4f10*/  @!UP0 USHF.R.U32.HI UR4, URZ, UR13, UR4 ;  /* 0x0000000dff048299 */ /* 0x000fe20008011604 */
[----:B------:R-:W-:Y:S02]  /*4f20*/  @!UP0 UMOV UR6, UR7 ;  /* 0x0000000700068c82 */ /* 0x000fe40008000000 */
[----:B---3--:R-:W-:Y:S02]  /*4f30*/  @!UP0 USHF.R.U32.HI UR6, URZ, UR10, UR6 ;  /* 0x0000000aff068299 */ /* 0x008fe40008011606 */
[----:B------:R-:W-:Y:S02]  /*4f40*/  @!UP0 USEL UR7, UR38, UR4, !UP2 ;  /* 0x0000000426078287 */ /* 0x000fe4000d000000 */
[----:B------:R-:W-:Y:S04]  /*4f50*/  @!UP0 USEL UR6, UR37, UR6, !UP1 ;  /* 0x0000000625068287 */ /* 0x000fe8000c800000 */
[----:B------:R-:W-:Y:S02]  /*4f60*/  @!UP0 UIADD3 UR4, UPT, UPT, -UR7, UR6, URZ ;  /* 0x0000000607048290 */ /* 0x000fe4000fffe1ff */
[----:B------:R-:W-:Y:S02]  /*4f70*/  @!UP0 UIADD3 UR6, UPT, UPT, UR7, -UR6, URZ ;  /* 0x8000000607068290 */ /* 0x000fe4000fffe0ff */
[----:B------:R-:W-:Y:S02]  /*4f80*/  UIADD3 UR7, UPT, UPT, UR44, 0x100, URZ ;  /* 0x000001002c077890 */ /* 0x000fe4000fffe0ff */
[----:B------:R-:W-:Y:S02]  /*4f90*/  @!UP0 UIMAD UR38, UR4, UR5, UR38 ;  /* 0x00000005042682a4 */ /* 0x000fe4000f8e0226 */
[----:B------:R-:W-:Y:S02]  /*4fa0*/  @!UP0 UIMAD UR37, UR6, UR14, UR37 ;  /* 0x0000000e062582a4 */ /* 0x000fe4000f8e0225 */
[----:B------:R-:W-:Y:S09]  /*4fb0*/  ULOP3.LUT UP0, URZ, UR7, 0x90, URZ, 0xc0, !UPT ;  /* 0x0000009007ff7892 */ /* 0x000ff2000f80c0ff */
[----:B------:R-:W-:Y:S05]  /*4fc0*/  BRA.U !UP0, `(.L_x_76) ;  /* 0x0000000108407547 */ /* 0x000fea000b800000 */
[----:B------:R-:W1:Y:S01]  /*4fd0*/  LDCU.64 UR8, c[0x4][0x80] ;  /* 0x01001000ff0877ac */ /* 0x000e620008000a00 */
[----:B------:R-:W-:Y:S01]  /*4fe0*/  MOV R0, 0x0 ;  /* 0x0000000000007802 */ /* 0x000fe20000000f00 */
[----:B------:R-:W-:Y:S02]  /*4ff0*/  HFMA2 R12, -RZ, RZ, 0, 5.9604644775390625e-08 ;  /* 0x00000001ff0c7431 */ /* 0x000fe400000001ff */
[----:B------:R-:W-:Y:S01]  /*5000*/  IMAD.MOV.U32 R8, RZ, RZ, 0x70 ;  /* 0x00000070ff087424 */ /* 0x000fe200078e00ff */
[----:B------:R2:W3:Y:S01]  /*5010*/  LDC.64 R2, c[0x4][R0] ;  /* 0x0100000000027b82 */ /* 0x0004e20000000a00 */
[----:B------:R-:W4:Y:S01]  /*5020*/  LDCU.64 UR6, c[0x4][0x88] ;  /* 0x01001100ff0677ac */ /* 0x000f220008000a00 */
[----:B------:R-:W-:Y:S01]  /*5030*/  IMAD.MOV.U32 R13, RZ, RZ, RZ ;  /* 0x000000ffff0d7224 */ /* 0x000fe200078e00ff */
[----:B------:R-:W2:Y:S01]  /*5040*/  LDCU.64 UR4, c[0x4][0x8] ;  /* 0x01000100ff0477ac */ /* 0x000ea20008000a00 */
[----:B-1----:R-:W-:Y:S01]  /*5050*/  MOV R5, UR9 ;  /* 0x0000000900057c02 */ /* 0x002fe20008000f00 */
[----:B------:R-:W-:Y:S01]  /*5060*/  IMAD.U32 R4, RZ, RZ, UR8 ;  /* 0x00000008ff047e24 */ /* 0x000fe2000f8e00ff */
[----:B----4-:R-:W-:Y:S01]  /*5070*/  MOV R7, UR7 ;  /* 0x0000000700077c02 */ /* 0x010fe20008000f00 */
[----:B------:R-:W-:Y:S01]  /*5080*/  IMAD.U32 R6, RZ, RZ, UR6 ;  /* 0x00000006ff067e24 */ /* 0x000fe2000f8e00ff */
[----:B--2---:R-:W-:Y:S01]  /*5090*/  MOV R11, UR5 ;  /* 0x00000005000b7c02 */ /* 0x004fe20008000f00 */
[----:B------:R-:W-:Y:S02]  /*50a0*/  IMAD.U32 R10, RZ, RZ, UR4 ;  /* 0x00000004ff0a7e24 */ /* 0x000fe4000f8e00ff */
[----:B------:R-:W-:Y:S07]  /*50b0*/  LEPC R20, `(.L_x_76) ;  /* 0x000000001014794e */ /* 0x000fee0000000000 */
[----:B---3-5:R-:W-:Y:S05]  /*50c0*/  CALL.ABS.NOINC R2 ;  /* 0x0000000002007343 */ /* 0x028fea0003c00000 */
.L_x_76:
[----:B------:R-:W-:Y:S04]  /*50d0*/  UIADD3 UR4, UPT, UPT, UR44, 0x7100, URZ ;  /* 0x000071002c047890 */ /* 0x000fe8000fffe0ff */
        /* <DEDUP_REMOVED lines=18> */
.L_x_77:
[----:B------:R-:W-:Y:S01]  /*5200*/  PLOP3.LUT P1, PT, PT, PT, PT, 0x8, 0x80 ;  /* 0x000000000080781c */ /* 0x000fe20003f2e170 */
[----:B------:R-:W-:Y:S01]  /*5210*/  UISETP.NE.AND UP1, UPT, UR60, URZ, UPT ;  /* 0x000000ff3c00728c */ /* 0x000fe2000bf25270 */
[----:B------:R1:W5:Y:S01]  /*5220*/  LDL R16, [R1+0x60] ;  /* 0x0000600001107983 */ /* 0x0003620000100800 */
[----:B------:R-:W2:Y:S04]  /*5230*/  LDC.64 R4, c[0x0][0x890] ;  /* 0x00022400ff047b82 */ /* 0x000ea80000000a00 */
[----:B------:R-:W-:Y:S04]  /*5240*/  PLOP3.LUT P0, PT, PT, PT, UP1, 0x80, 0x8 ;  /* 0x000000000008781c */ /* 0x000fe80003f0f018 */
[----:B------:R-:W3:Y:S01]  /*5250*/  LDC.64 R6, c[0x0][0x8b0] ;  /* 0x00022c00ff067b82 */ /* 0x000ee20000000a00 */
[----:B------:R-:W4:Y:S01]  /*5260*/  @UP1 LDCU.64 UR4, c[0x0][0x888] ;  /* 0x00011100ff0417ac */ /* 0x000f220008000a00 */
[----:B--2---:R-:W-:Y:S01]  /*5270*/  ISETP.NE.U32.AND P3, PT, R4, RZ, PT ;  /* 0x000000ff0400720c */ /* 0x004fe20003f65070 */
[----:B----4-:R-:W-:Y:S03]  /*5280*/  @UP1 UISETP.NE.U32.AND UP0, UPT, UR4, URZ, UPT ;  /* 0x000000ff0400128c */ /* 0x010fe6000bf05070 */
[----:B------:R-:W-:Y:S02]  /*5290*/  ISETP.NE.AND.EX P3, PT, R5, RZ, PT, P3 ;  /* 0x000000ff0500720c */ /* 0x000fe40003f65330 */
[----:B---3--:R-:W-:Y:S01]  /*52a0*/  ISETP.NE.U32.AND P4, PT, R6, RZ, PT ;  /* 0x000000ff0600720c */ /* 0x008fe20003f85070 */
[----:B------:R-:W-:Y:S01]  /*52b0*/  @UP1 UISETP.NE.AND.EX UP0, UPT, UR5, URZ, UPT, UP0 ;  /* 0x000000ff0500128c */ /* 0x000fe2000bf05300 */
[----:B------:R-:W-:Y:S02]  /*52c0*/  @P0 PLOP3.LUT P1, PT, P3, PT, PT, 0x80, 0x8 ;  /* 0x000000000008081c */ /* 0x000fe40001f2f070 */
[----:B------:R-:W-:Y:S01]  /*52d0*/  ISETP.NE.AND.EX P4, PT, R7, RZ, PT, P4 ;  /* 0x000000ff0700720c */ /* 0x000fe20003f85340 */
[----:B------:R-:W-:Y:S06]  /*52e0*/  @UP1 USEL UR4, URZ, 0xffffffff, UP0 ;  /* 0xffffffffff041887 */ /* 0x000fec0008000000 */
[----:B-1----:R-:W-:Y:S06]  /*52f0*/  @!P3 BRA `(.L_x_78) ;  /* 0x00000000003cb947 */ /* 0x002fec0003800000 */
[----:B------:R-:W1:Y:S01]  /*5300*/  LDC.64 R2, c[0x0][0x888] ;  /* 0x00022200ff027b82 */ /* 0x000e620000000a00 */
[----:B------:R-:W2:Y:S01]  /*5310*/  LDCU.64 UR6, c[0x0][0x358] ;  /* 0x00006b00ff0677ac */ /* 0x000ea20008000a00 */
[----:B-1----:R-:W-:Y:S04]  /*5320*/  ISETP.NE.U32.AND P2, PT, R2, RZ, PT ;  /* 0x000000ff0200720c */ /* 0x002fe80003f45070 */
[----:B------:R-:W-:Y:S11]  /*5330*/  ISETP.NE.AND.EX P2, PT, R3, RZ, PT, P2 ;  /* 0x000000ff0300720c */ /* 0x000ff60003f45320 */
[----:B------:R-:W-:Y:S02]  /*5340*/  @!UPT UIADD3 URZ, UPT, UPT, URZ, URZ, URZ ;  /* 0x000000fffffff290 */ /* 0x000fe4000fffe0ff */
[----:B------:R-:W1:Y:S01]  /*5350*/  @P2 LDC.64 R2, c[0x0][0x888] ;  /* 0x00022200ff022b82 */ /* 0x000e620000000a00 */
[----:B------:R-:W-:Y:S04]  /*5360*/  @P2 IMAD R0, R4, UR36, RZ ;  /* 0x0000002404002c24 */ /* 0x000fe8000f8e02ff */
[----:B-1----:R-:W-:Y:S04]  /*5370*/  @P2 IMAD.WIDE R2, R0, 0x4, R2 ;  /* 0x0000000400022825 */ /* 0x002fe800078e0202 */
[----:B------:R-:W-:Y:S01]  /*5380*/  IMAD.MOV.U32 R0, RZ, RZ, 0x1 ;  /* 0x00000001ff007424 */ /* 0x000fe200078e00ff */
[----:B--2--5:R1:W5:Y:S04]  /*5390*/  @P2 LDG.E R219, desc[UR6][R2.64] ;  /* 0x0000000602db2981 */ /* 0x024368000c1e1900 */
[----:B------:R-:W-:Y:S01]  /*53a0*/  @P2 PRMT R16, R0, 0x7610, R16 ;  /* 0x0000761000102816 */ /* 0x000fe20000000010 */
[----:B-1----:R-:W-:Y:S05]  /*53b0*/  IMAD.MOV.U32 R2, RZ, RZ, 0x1 ;  /* 0x00000001ff027424 */ /* 0x002fea00078e00ff */
[----:B------:R-:W-:Y:S05]  /*53c0*/  @!P2 PRMT R16, R2, 0x7610, R16 ;  /* 0x000076100210a816 */ /* 0x000fea0000000010 */
[----:B------:R1:W-:Y:S02]  /*53d0*/  STL.S16 [R1+0x60], R16 ;  /* 0x0000601001007387 */ /* 0x0003e40000100600 */
[----:B-1----:R-:W2:Y:S02]  /*53e0*/  @!P2 LDC R219, c[0x0][0x880] ;  /* 0x00022000ffdbab82 */ /* 0x002ea40000000800 */
.L_x_78:
[----:B------:R-:W-:Y:S05]  /*53f0*/  @!P4 BRA `(.L_x_79) ;  /* 0x000000000028c947 */ /* 0x000fea0003800000 */
[----:B------:R-:W1:Y:S01]  /*5400*/  LDC.64 R2, c[0x0][0x8a8] ;  /* 0x00022a00ff027b82 */ /* 0x000e620000000a00 */
[----:B------:R-:W3:Y:S01]  /*5410*/  LDCU.64 UR6, c[0x0][0x358] ;  /* 0x00006b00ff0677ac */ /* 0x000ee20008000a00 */
[----:B-1----:R-:W-:Y:S04]  /*5420*/  ISETP.NE.U32.AND P2, PT, R2, RZ, PT ;  /* 0x000000ff0200720c */ /* 0x002fe80003f45070 */
[----:B------:R-:W-:Y:S11]  /*5430*/  ISETP.NE.AND.EX P2, PT, R3, RZ, PT, P2 ;  /* 0x000000ff0300720c */ /* 0x000ff60003f45320 */
[----:B------:R-:W-:Y:S02]  /*5440*/  @!UPT UIADD3 URZ, UPT, UPT, URZ, URZ, URZ ;  /* 0x000000fffffff290 */ /* 0x000fe4000fffe0ff */
[----:B------:R-:W1:Y:S01]  /*5450*/  @P2 LDC.64 R2, c[0x0][0x8a8] ;  /* 0x00022a00ff022b82 */ /* 0x000e620000000a00 */
[----:B------:R-:W-:Y:S04]  /*5460*/  @P2 IMAD R0, R6, UR36, RZ ;  /* 0x0000002406002c24 */ /* 0x000fe8000f8e02ff */
[----:B-1----:R-:W-:Y:S05]  /*5470*/  @P2 IMAD.WIDE R2, R0, 0x4, R2 ;  /* 0x0000000400022825 */ /* 0x002fea00078e0202 */
[----:B---3-5:R1:W5:Y:S02]  /*5480*/  @P2 LDG.E R217, desc[UR6][R2.64] ;  /* 0x0000000602d92981 */ /* 0x028364000c1e1900 */
[----:B-1----:R-:W3:Y:S02]  /*5490*/  @!P2 LDC R217, c[0x0][0x8a0] ;  /* 0x00022800ffd9ab82 */ /* 0x002ee40000000800 */
.L_x_79:
[----:B------:R-:W4:Y:S01]  /*54a0*/  LDL R6, [R1+0x64] ;  /* 0x0000640001067983 */ /* 0x000f220000100800 */
[----:B--2--5:R-:W-:Y:S01]  /*54b0*/  @P0 ISETP.NE.AND P4, PT, R219, RZ, PT ;  /* 0x000000ffdb00020c */ /* 0x024fe20003f85270 */
[----:B------:R-:W-:Y:S01]  /*54c0*/  IMAD.U32 R2, RZ, RZ, UR4 ;  /* 0x00000004ff027e24 */ /* 0x000fe2000f8e00ff */
[----:B------:R-:W-:Y:S01]  /*54d0*/  @P0 LOP3.LUT P2, RZ, R16, 0xff, RZ, 0xc0, !PT ;  /* 0x000000ff10ff0812 */ /* 0x000fe2000784c0ff */
[----:B------:R1:W-:Y:S01]  /*54e0*/  STL [R1+0x58], RZ ;  /* 0x000058ff01007387 */ /* 0x0003e20000100800 */
[----:B------:R-:W-:Y:S01]  /*54f0*/  @P0 SEL R0, RZ, 0xffffffff, P4 ;  /* 0xffffffffff000807 */ /* 0x000fe20002000000 */
[----:B------:R-:W-:Y:S01]  /*5500*/  BSSY B1, `(.L_x_80) ;  /* 0x000009f000017945 */ /* 0x000fe20003800000 */
[----:B------:R-:W-:Y:S01]  /*5510*/  PLOP3.LUT P5, PT, PT, PT, PT, 0x8, 0x80 ;  /* 0x000000000080781c */ /* 0x000fe20003fae170 */
[----:B------:R1:W-:Y:S01]  /*5520*/  STL [R1+0x5c], RZ ;  /* 0x00005cff01007387 */ /* 0x0003e20000100800 */
[----:B------:R-:W-:Y:S01]  /*5530*/  @P1 SEL R0, R2, R0, !P2 ;  /* 0x0000000002001207 */ /* 0x000fe20005000000 */
[----:B------:R-:W-:Y:S01]  /*5540*/  IMAD.U32 R2, RZ, RZ, UR43 ;  /* 0x0000002bff027e24 */ /* 0x000fe2000f8e00ff */
[----:B------:R-:W-:Y:S01]  /*5550*/  CS2R R250, SRZ ;  /* 0x0000000000fa7805 */ /* 0x000fe2000001ff00 */
[----:B------:R1:W-:Y:S01]  /*5560*/  STL [R1+0x50], RZ ;  /* 0x000050ff01007387 */ /* 0x0003e20000100800 */
[----:B------:R-:W-:Y:S02]  /*5570*/  @P0 LOP3.LUT R0, R0, 0x1, RZ, 0xc0, !PT ;  /* 0x0000000100000812 */ /* 0x000fe400078ec0ff */
[----:B------:R-:W-:Y:S02]  /*5580*/  CS2R R248, SRZ ;  /* 0x0000000000f87805 */ /* 0x000fe4000001ff00 */
[----:B------:R-:W-:Y:S01]  /*5590*/  LEA R5, R2, UR44, 0x3 ;  /* 0x0000002c02057c11 */ /* 0x000fe2000f8e18ff */
[----:B------:R1:W-:Y:S01]  /*55a0*/  STL [R1+0x54], RZ ;  /* 0x000054ff01007387 */ /* 0x0003e20000100800 */
[----:B------:R-:W-:Y:S02]  /*55b0*/  ISETP.NE.U32.OR P1, PT, R0, 0x1, !P0 ;  /* 0x000000010000780c */ /* 0x000fe40004725470 */
[----:B------:R-:W-:Y:S02]  /*55c0*/  CS2R R246, SRZ ;  /* 0x0000000000f67805 */ /* 0x000fe4000001ff00 */
[----:B------:R-:W-:Y:S01]  /*55d0*/  CS2R R244, SRZ ;  /* 0x0000000000f47805 */ /* 0x000fe2000001ff00 */
[----:B------:R1:W-:Y:S01]  /*55e0*/  STL [R1+0x48], RZ ;  /* 0x000048ff01007387 */ /* 0x0003e20000100800 */
[----:B------:R-:W-:Y:S02]  /*55f0*/  CS2R R242, SRZ ;  /* 0x0000000000f27805 */ /* 0x000fe4000001ff00 */
        /* <DEDUP_REMOVED lines=14> */
[----:B------:R1:W-:Y:S04]  /*56e0*/  STL [R1+0x38], RZ ;  /* 0x000038ff01007387 */ /* 0x0003e80000100800 */
        /* <DEDUP_REMOVED lines=13> */
[----:B------:R1:W-:Y:S04]  /*57c0*/  STL [R1], RZ ;  /* 0x000000ff01007387 */ /* 0x0003e80000100800 */
[----:B------:R1:W-:Y:S01]  /*57d0*/  STL [R1+0x4], RZ ;  /* 0x000004ff01007387 */ /* 0x0003e20000100800 */
[----:B----4-:R-:W-:Y:S04]  /*57e0*/  @P1 SHF.L.U32 R0, R6, 0x1f, RZ ;  /* 0x0000001f06001819 */ /* 0x010fe800000006ff */
[----:B------:R2:W4:Y:S02]  /*57f0*/  @P1 SYNCS.PHASECHK.TRANS64.TRYWAIT P0, [UR44+0x30], R0 ;  /* 0x00003000ff0015a7 */ /* 0x000524000800112c */
[----:B--2---:R-:W-:Y:S05]  /*5800*/  IMAD.U32 R0, RZ, RZ, UR50 ;  /* 0x00000032ff007e24 */ /* 0x004fea000f8e00ff */
[----:B------:R-:W-:Y:S04]  /*5810*/  SHF.L.U32 R4, R0, 0x1f, RZ ;  /* 0x0000001f00047819 */ /* 0x000fe800000006ff */
[----:B------:R1:W2:Y:S01]  /*5820*/  SYNCS.PHASECHK.TRANS64.TRYWAIT P4, [R5+URZ+0x70], R4 ;  /* 0x00007004050075a7 */ /* 0x0002a200080811ff */
[----:B----4-:R-:W-:Y:S01]  /*5830*/  @P1 PLOP3.LUT P5, PT, P0, PT, PT, 0x8, 0x80 ;  /* 0x000000000080181c */ /* 0x010fe200007ae170 */
[----:B------:R-:W-:Y:S01]  /*5840*/  @!UPT UIADD3 URZ, UPT, UPT, URZ, URZ, URZ ;  /* 0x000000fffffff290 */ /* 0x000fe2000fffe0ff */
[----:B-1----:R-:W-:Y:S11]  /*5850*/  @!P1 BRA `(.L_x_81) ;  /* 0x0000000400a49947 */ /* 0x002ff60003800000 */
[----:B------:R1:W-:Y:S01]  /*5860*/  STL [R1+0x8], RZ ;  /* 0x000008ff01007387 */ /* 0x0003e20000100800 */
[----:B------:R-:W-:Y:S01]  /*5870*/  ISETP.NE.U32.AND P0, PT, RZ, UR58, PT ;  /* 0x0000003aff007c0c */ /* 0x000fe2000bf05070 */
[----:B------:R-:W-:Y:S01]  /*5880*/  BSSY B0, `(.L_x_82) ;  /* 0x0000029000007945 */ /* 0x000fe20003800000 */
[----:B------:R-:W-:Y:S01]  /*5890*/  ISETP.NE.AND P2, PT, R219, RZ, PT ;  /* 0x000000ffdb00720c */ /* 0x000fe20003f45270 */
[----:B------:R1:W-:Y:S01]  /*58a0*/  STL [R1+0xc], RZ ;  /* 0x00000cff01007387 */ /* 0x0003e20000100800 */
[----:B------:R-:W-:Y:S02]  /*58b0*/  ISETP.NE.AND.EX P0, PT, RZ, UR59, PT, P0 ;  /* 0x0000003bff007c0c */ /* 0x000fe4000bf05300 */
[----:B------:R-:W-:Y:S02]  /*58c0*/  CS2R R222, SRZ ;  /* 0x0000000000de7805 */ /* 0x000fe4000001ff00 */
[----:B------:R-:W-:Y:S01]  /*58d0*/  LOP3.LUT P1, RZ, R16, 0xff, RZ, 0xc0, !PT ;  /* 0x000000ff10ff7812 */ /* 0x000fe2000782c0ff */
[----:B------:R1:W-:Y:S01]  /*58e0*/  STL [R1], RZ ;  /* 0x000000ff01007387 */ /* 0x0003e20000100800 */
[----:B------:R-:W-:Y:S02]  /*58f0*/  SEL R0, RZ, 0xffffffff, P2 ;  /* 0xffffffffff007807 */ /* 0x000fe40001000000 */
[----:B------:R-:W-:Y:S02]  /*5900*/  CS2R R220, SRZ ;  /* 0x0000000000dc7805 */ /* 0x000fe4000001ff00 */
[----:B------:R-:W-:Y:S01]  /*5910*/  SEL R2, RZ, 0xffffffff, P0 ;  /* 0xffffffffff027807 */ /* 0x000fe20000000000 */
[----:B------:R1:W-:Y:S01]  /*5920*/  STL [R1+0x4], RZ ;  /* 0x000004ff01007387 */ /* 0x0003e20000100800 */
[----:B------:R-:W-:Y:S02]  /*5930*/  PLOP3.LUT P0, PT, PT, PT, PT, 0x8, 0x80 ;  /* 0x000000000080781c */ /* 0x000fe40003f0e170 */
[----:B------:R-:W-:Y:S02]  /*5940*/  CS2R R230, SRZ ;  /* 0x0000000000e67805 */ /* 0x000fe4000001ff00 */
[----:B------:R-:W-:Y:S01]  /*5950*/  @P3 SEL R0, R2, R0, !P1 ;  /* 0x0000000002003207 */ /* 0x000fe20004800000 */
[----:B------:R1:W-:Y:S01]  /*5960*/  STL [R1+0x28], RZ ;  /* 0x000028ff01007387 */ /* 0x0003e20000100800 */
[----:B------:R-:W-:Y:S02]  /*5970*/  CS2R R228, SRZ ;  /* 0x0000000000e47805 */ /* 0x000fe4000001ff00 */
[----:B------:R-:W-:Y:S02]  /*5980*/  CS2R R238, SRZ ;  /* 0x0000000000ee7805 */ /* 0x000fe4000001ff00 */
[----:B------:R-:W-:Y:S01]  /*5990*/  LOP3.LUT R0, R0, 0x1, RZ, 0xc0, !PT ;  /* 0x0000000100007812 */ /* 0x000fe200078ec0ff */
[----:B------:R1:W-:Y:S01]  /*59a0*/  STL [R1+0x2c], RZ ;  /* 0x00002cff01007387 */ /* 0x0003e20000100800 */
[----:B------:R-:W-:Y:S02]  /*59b0*/  CS2R R236, SRZ ;  /* 0x0000000000ec7805 */ /* 0x000fe4000001ff00 */
[----:B------:R-:W-:Y:S02]  /*59c0*/  CS2R R246, SRZ ;  /* 0x0000000000f67805 */ /* 0x000fe4000001ff00 */
[----:B------:R-:W-:Y:S01]  /*59d0*/  ISETP.NE.U32.AND P1, PT, R0, 0x1, PT ;  /* 0x000000010000780c */ /* 0x000fe20003f25070 */
[----:B------:R1:W-:Y:S01]  /*59e0*/  STL [R1+0x20], RZ ;  /* 0x000020ff01007387 */ /* 0x0003e20000100800 */
[----:B------:R-:W-:Y:S03]  /*59f0*/  CS2R R244, SRZ ;  /* 0x0000000000f47805 */ /* 0x000fe6000001ff00 */
[----:B------:R1:W-:Y:S04]  /*5a00*/  STL [R1+0x24], RZ ;  /* 0x000024ff01007387 */ /* 0x0003e80000100800 */
[----:B------:R1:W-:Y:S04]  /*5a10*/  STL [R1+0x48], RZ ;  /* 0x000048ff01007387 */ /* 0x0003e80000100800 */
[----:B------:R-:W4:Y:S01]  /*5a20*/  @P1 S2R R2, SR_TID.X ;  /* 0x0000000000021919 */ /* 0x000f220000002100 */
[----:B------:R1:W-:Y:S04]  /*5a30*/  STL [R1+0x4c], RZ ;  /* 0x00004cff01007387 */ /* 0x0003e80000100800 */
[----:B------:R1:W-:Y:S04]  /*5a40*/  STL [R1+0x40], RZ ;  /* 0x000040ff01007387 */ /* 0x0003e80000100800 */
[----:B------:R1:W-:Y:S01]  /*5a50*/  STL [R1+0x44], RZ ;  /* 0x000044ff01007387 */ /* 0x0003e20000100800 */
[C---:B----4-:R-:W-:Y:S02]  /*5a60*/  @P1 IMAD.SHL.U32 R0, R2.reuse, 0x20, RZ ;  /* 0x0000002002001824 */ /* 0x050fe400078e00ff */
[----:B------:R-:W-:Y:S03]  /*5a70*/  @P1 IMAD.SHL.U32 R2, R2, 0x4, RZ ;  /* 0x0000000402021824 */ /* 0x000fe600078e00ff */
[C---:B------:R-:W-:Y:S02]  /*5a80*/  @P1 LOP3.LUT R3, R0.reuse, 0x80, RZ, 0xc0, !PT ;  /* 0x0000008000031812 */ /* 0x040fe400078ec0ff */
[----:B------:R-:W-:Y:S02]  /*5a90*/  @P1 LOP3.LUT P2, RZ, R0, 0x80, RZ, 0xc0, !PT ;  /* 0x0000008000ff1812 */ /* 0x000fe4000784c0ff */
[----:B------:R-:W-:Y:S02]  /*5aa0*/  @P1 LOP3.LUT R2, R3, 0x10, R2, 0xf8, !PT ;  /* 0x0000001003021812 */ /* 0x000fe400078ef802 */
[----:B------:R-:W-:Y:S02]  /*5ab0*/  @P1 PLOP3.LUT P0, PT, P2, PT, PT, 0x80, 0x8 ;  /* 0x000000000008181c */ /* 0x000fe4000170f070 */
[----:B------:R-:W-:Y:S01]  /*5ac0*/  @P1 LOP3.LUT R2, R2, 0xf60, R0, 0xf8, !PT ;  /* 0x00000f6002021812 */ /* 0x000fe200078ef800 */
[----:B-1----:R-:W-:Y:S10]  /*5ad0*/  @!P5 BRA `(.L_x_83) ;  /* 0x00000000000cd947 */ /* 0x002ff40003800000 */
[----:B------:R-:W-:Y:S04]  /*5ae0*/  SHF.L.U32 R0, R6, 0x1f, RZ ;  /* 0x0000001f06007819 */ /* 0x000fe800000006ff */
[----:B------:R-:W1:Y:S02]  /*5af0*/  SYNCS.PHASECHK.TRANS64.TRYWAIT P2, [UR44+0x30], R0 ;  /* 0x00003000ff0075a7 */ /* 0x000e64000804112c */
[----:B-1----:R-:W-:Y:S05]  /*5b00*/  @!P2 BRA `(.L_x_84) ;  /* 0x0000005800a4a947 */ /* 0x002fea0003800000 */
.L_x_83:
[----:B------:R-:W-:Y:S05]  /*5b10*/  BSYNC B0 ;  /* 0x0000000000007941 */ /* 0x000fea0003800000 */
.L_x_82:
[----:B------:R4:W5:Y:S01]  /*5b20*/  LDL.64 R16, [R1] ;  /* 0x0000000001107983 */ /* 0x0009620000100a00 */
[----:B------:R-:W-:Y:S02]  /*5b30*/  CS2R R226, SRZ ;  /* 0x0000000000e27805 */ /* 0x000fe4000001ff00 */
[----:B------:R-:W-:Y:S02]  /*5b40*/  CS2R R224, SRZ ;  /* 0x0000000000e07805 */ /* 0x000fe4000001ff00 */
[----:B------:R-:W-:Y:S01]  /*5b50*/  CS2R R234, SRZ ;  /* 0x0000000000ea7805 */ /* 0x000fe2000001ff00 */
[----:B------:R4:W5:Y:S01]  /*5b60*/  LDL.64 R18, [R1+0x8] ;  /* 0x0000080001127983 */ /* 0x0009620000100a00 */
[----:B------:R-:W-:Y:S02]  /*5b70*/  CS2R R232, SRZ ;  /* 0x0000000000e87805 */ /* 0x000fe4000001ff00 */
[----:B------:R-:W-:Y:S02]  /*5b80*/  CS2R R242, SRZ ;  /* 0x0000000000f27805 */ /* 0x000fe4000001ff00 */
[----:B------:R-:W-:Y:S01]  /*5b90*/  CS2R R240, SRZ ;  /* 0x0000000000f07805 */ /* 0x000fe2000001ff00 */
[----:B------:R4:W2:Y:S01]  /*5ba0*/  LDL.64 R12, [R1+0x20] ;  /* 0x00002000010c7983 */ /* 0x0008a20000100a00 */
[----:B------:R-:W-:Y:S02]  /*5bb0*/  CS2R R250, SRZ ;  /* 0x0000000000fa7805 */ /* 0x000fe4000001ff00 */
[----:B------:R-:W-:Y:S01]  /*5bc0*/  CS2R R248, SRZ ;  /* 0x0000000000f87805 */ /* 0x000fe2000001ff00 */
[----:B-1----:R-:W-:Y:S01]  /*5bd0*/  @P1 VIADD R3, R2, UR44 ;  /* 0x0000002c02031c36 */ /* 0x002fe20008000000 */
[----:B------:R4:W2:Y:S01]  /*5be0*/  LDL.64 R14, [R1+0x28] ;  /* 0x00002800010e7983 */ /* 0x0008a20000100a00 */
[----:B------:R-:W-:Y:S02]  /*5bf0*/  UIADD3 UR4, UPT, UPT, UR44, 0x38, URZ ;  /* 0x000000382c047890 */ /* 0x000fe4000fffe0ff */
[C---:B------:R-:W-:Y:S01]  /*5c00*/  @P1 VIADD R0, R3.reuse, 0x10 ;  /* 0x0000001003001836 */ /* 0x040fe20000000000 */
[----:B------:R4:W3:Y:S01]  /*5c10*/  LDL.64 R8, [R1+0x40] ;  /* 0x0000400001087983 */ /* 0x0008e20000100a00 */
[----:B------:R-:W-:Y:S01]  /*5c20*/  @P0 VIADD R0, R3, 0xfffffff0 ;  /* 0xfffffff003000836 */ /* 0x000fe20000000000 */
[----:B------:R-:W-:Y:S02]  /*5c30*/  UPRMT UR4, UR61, 0x654, UR4 ;  /* 0x000006543d047896 */ /* 0x000fe40008000004 */
[----:B------:R4:W3:Y:S04]  /*5c40*/  LDL.64 R10, [R1+0x48] ;  /* 0x00004800010a7983 */ /* 0x0008e80000100a00 */
[----:B------:R-:W4:Y:S04]  /*5c50*/  LDL.LU R6, [R1+0x64] ;  /* 0x0000640001067983 */ /* 0x000f280000300800 */
[----:B------:R-:W-:Y:S04]  /*5c60*/  @P1 LDS.128 R220, [R2+UR44+0x100] ;  /* 0x0001002c02dc1984 */ /* 0x000fe80008000c00 */
[----:B------:R-:W-:Y:S04]  /*5c70*/  @P1 LDS.128 R228, [R2+UR44+0x1100] ;  /* 0x0011002c02e41984 */ /* 0x000fe80008000c00 */
[----:B------:R-:W-:Y:S04]  /*5c80*/  @P1 LDS.128 R236, [R2+UR44+0x2100] ;  /* 0x0021002c02ec1984 */ /* 0x000fe80008000c00 */
[----:B------:R-:W-:Y:S04]  /*5c90*/  @P1 LDS.128 R244, [R2+UR44+0x3100] ;  /* 0x0031002c02f41984 */ /* 0x000fe80008000c00 */
[----:B------:R-:W-:Y:S04]  /*5ca0*/  @P1 LDS.128 R224, [R0+0x100] ;  /* 0x0001000000e01984 */ /* 0x000fe80000000c00 */
[----:B------:R-:W-:Y:S04]  /*5cb0*/  @P1 LDS.128 R232, [R0+0x1100] ;  /* 0x0011000000e81984 */ /* 0x000fe80000000c00 */
[----:B------:R-:W-:Y:S04]  /*5cc0*/  @P1 LDS.128 R240, [R0+0x2100] ;  /* 0x0021000000f01984 */ /* 0x000fe80000000c00 */
[----:B------:R-:W-:Y:S04]  /*5cd0*/  @P1 LDS.128 R248, [R0+0x3100] ;  /* 0x0031000000f81984 */ /* 0x000fe80000000c00 */
[----:B-----5:R-:W1:Y:S04]  /*5ce0*/  @P1 LDS.128 R16, [R2+UR44+0x4100] ;  /* 0x0041002c02101984 */ /* 0x020e680008000c00 */
[----:B--2---:R-:W2:Y:S04]  /*5cf0*/  @P1 LDS.128 R12, [R2+UR44+0x5100] ;  /* 0x0051002c020c1984 */ /* 0x004ea80008000c00 */
[----:B---3--:R-:W3:Y:S01]  /*5d00*/  @P1 LDS.128 R8, [R2+UR44+0x6100] ;  /* 0x0061002c02081984 */ /* 0x008ee20008000c00 */
[----:B----4-:R-:W-:Y:S03]  /*5d10*/  LOP3.LUT R6, R6, 0x1, RZ, 0x3c, !PT ;  /* 0x0000000106067812 */ /* 0x010fe600078e3cff */
[----:B-1----:R1:W-:Y:S04]  /*5d20*/  @P1 STL.64 [R1], R16 ;  /* 0x0000001001001387 */ /* 0x0023e80000100a00 */
[----:B------:R4:W-:Y:S04]  /*5d30*/  @P1 STL.64 [R1+0x8], R18 ;  /* 0x0000081201001387 */ /* 0x0009e80000100a00 */
[----:B--2---:R2:W-:Y:S04]  /*5d40*/  @P1 STL.64 [R1+0x20], R12 ;  /* 0x0000200c01001387 */ /* 0x0045e80000100a00 */
[----:B------:R5:W-:Y:S04]  /*5d50*/  @P1 STL.64 [R1+0x28], R14 ;  /* 0x0000280e01001387 */ /* 0x000be80000100a00 */
[----:B---3--:R3:W-:Y:S04]  /*5d60*/  @P1 STL.64 [R1+0x40], R8 ;  /* 0x0000400801001387 */ /* 0x0087e80000100a00 */
[----:B------:R3:W-:Y:S01]  /*5d70*/  @P1 STL.64 [R1+0x48], R10 ;  /* 0x0000480a01001387 */ /* 0x0007e20000100a00 */
[----:B-1----:R-:W-:Y:S02]  /*5d80*/  CS2R R16, SRZ ;  /* 0x0000000000107805 */ /* 0x002fe4000001ff00 */
[----:B----4-:R-:W-:Y:S02]  /*5d90*/  CS2R R18, SRZ ;  /* 0x0000000000127805 */ /* 0x010fe4000001ff00 */
[----:B--2---:R-:W-:Y:S04]  /*5da0*/  CS2R R12, SRZ ;  /* 0x00000000000c7805 */ /* 0x004fe8000001ff00 */
[----:B------:R-:W1:Y:S01]  /*5db0*/  @P1 LDS.128 R16, [R0+0x4100] ;  /* 0x0041000000101984 */ /* 0x000e620000000c00 */
[----:B-----5:R-:W-:Y:S02]  /*5dc0*/  CS2R R14, SRZ ;  /* 0x00000000000e7805 */ /* 0x020fe4000001ff00 */
[----:B---3--:R-:W-:Y:S04]  /*5dd0*/  CS2R R8, SRZ ;  /* 0x0000000000087805 */ /* 0x008fe8000001ff00 */
[----:B------:R-:W2:Y:S01]  /*5de0*/  @P1 LDS.128 R12, [R0+0x5100] ;  /* 0x00510000000c1984 */ /* 0x000ea20000000c00 */
[----:B------:R-:W-:Y:S06]  /*5df0*/  CS2R R10, SRZ ;  /* 0x00000000000a7805 */ /* 0x000fec000001ff00 */
[----:B------:R-:W3:Y:S01]  /*5e00*/  @P1 LDS.128 R8, [R0+0x6100] ;  /* 0x0061000000081984 */ /* 0x000ee20000000c00 */
[----:B------:R-:W-:Y:S01]  /*5e10*/  @!PT LDS RZ, [RZ] ;  /* 0x00000000fffff984 */ /* 0x000fe20000000800 */
[----:B------:R-:W-:Y:S01]  /*5e20*/  @!PT LDS RZ, [RZ] ;  /* 0x00000000fffff984 */ /* 0x000fe20000000800 */
[----:B------:R-:W-:Y:S01]  /*5e30*/  @!PT LDS RZ, [RZ] ;  /* 0x00000000fffff984 */ /* 0x000fe20000000800 */
[----:B------:R-:W-:Y:S01]  /*5e40*/  @!PT LDS RZ, [RZ] ;  /* 0x00000000fffff984 */ /* 0x000fe20000000800 */
[----:B------:R4:W-:Y:S06]  /*5e50*/  MEMBAR.ALL.CTA ;  /* 0x0000000000007992 */ /* 0x0009ec0000008000 */
[----:B----4-:R-:W4:Y:S04]  /*5e60*/  FENCE.VIEW.ASYNC.S ;  /* 0x00000000000073c6 */ /* 0x010f280000000000 */
[----:B-1----:R1:W-:Y:S04]  /*5e70*/  STL.64 [R1+0x10], R16 ;  /* 0x0000101001007387 */ /* 0x0023e80000100a00 */
[----:B------:R1:W-:Y:S01]  /*5e80*/  STL.64 [R1+0x18], R18 ;  /* 0x0000181201007387 */ /* 0x0003e20000100a00 */
[----:B----4-:R-:W-:Y:S03]  /*5e90*/  SYNCS.ARRIVE.TRANS64.RED.A1T0 RZ, [UR4], RZ ;  /* 0x000000ffffff79a7 */ /* 0x010fe60008100404 */
[----:B--2---:R1:W-:Y:S04]  /*5ea0*/  STL.64 [R1+0x30], R12 ;  /* 0x0000300c01007387 */ /* 0x0043e80000100a00 */
[----:B------:R1:W-:Y:S04]  /*5eb0*/  STL.64 [R1+0x38], R14 ;  /* 0x0000380e01007387 */ /* 0x0003e80000100a00 */
[----:B---3--:R1:W-:Y:S04]  /*5ec0*/  STL.64 [R1+0x50], R8 ;  /* 0x0000500801007387 */ /* 0x0083e80000100a00 */
[----:B------:R1:W-:Y:S04]  /*5ed0*/  STL.64 [R1+0x58], R10 ;  /* 0x0000580a01007387 */ /* 0x0003e80000100a00 */
[----:B------:R1:W-:Y:S02]  /*5ee0*/  STL [R1+0x64], R6 ;  /* 0x0000640601007387 */ /* 0x0003e40000100800 */
.L_x_81:
[----:B------:R-:W-:Y:S05]  /*5ef0*/  BSYNC B1 ;  /* 0x0000000000017941 */ /* 0x000fea0003800000 */
.L_x_80:
[----:B-1----:R-:W1:Y:S01]  /*5f00*/  S2R R17, SR_TID.X ;  /* 0x0000000000117919 */ /* 0x002e620000002100 */
[----:B------:R-:W-:Y:S04]  /*5f10*/  IMAD.U32 R0, RZ, RZ, UR43 ;  /* 0x0000002bff007e24 */ /* 0x000fe8000f8e00ff */
[----:B------:R-:W-:Y:S05]  /*5f20*/  IMAD R16, R0, 0xe0, R216 ;  /* 0x000000e000107824 */ /* 0x000fea00078e02d8 */
[----:B------:R-:W-:Y:S02]  /*5f30*/  SHF.R.U32.HI R0, RZ, 0x15, R16 ;  /* 0x00000015ff007819 */ /* 0x000fe40000011610 */
[----:B-1----:R-:W-:Y:S04]  /*5f40*/  SHF.R.U32.HI R17, RZ, 0x5, R17 ;  /* 0x00000005ff117819 */ /* 0x002fe80000011611 */
[----:B------:R-:W-:Y:S01]  /*5f50*/  LOP3.LUT P0, RZ, R0, 0x3, R17, 0x48, !PT ;  /* 0x0000000300ff7812 */ /* 0x000fe20007804811 */
[----:B------:R-:W-:Y:S01]  /*5f60*/  @!UPT UIADD3 URZ, UPT, UPT, URZ, URZ, URZ ;  /* 0x000000fffffff290 */ /* 0x000fe2000fffe0ff */
[----:B--2---:R-:W-:Y:S11]  /*5f70*/  @P4 BRA `(.L_x_85) ;  /* 0x0000000000084947 */ /* 0x004ff60003800000 */
[----:B------:R-:W1:Y:S02]  /*5f80*/  SYNCS.PHASECHK.TRANS64.TRYWAIT P1, [R5+URZ+0x70], R4 ;  /* 0x00007004050075a7 */ /* 0x000e6400080211ff */
[----:B-1----:R-:W-:Y:S05]  /*5f90*/  @!P1 BRA `(.L_x_86) ;  /* 0x0000005400989947 */ /* 0x002fea0003800000 */
.L_x_85:
[----:B------:R-:W-:Y:S05]  /*5fa0*/  @!P0 BRA `(.L_x_87) ;  /* 0x0000000000408947 */ /* 0x000fea0003800000 */
[----:B------:R-:W1:Y:S01]  /*5fb0*/  LDCU.64 UR8, c[0x4][0x70] ;  /* 0x01000e00ff0877ac */ /* 0x000e620008000a00 */
[----:B------:R-:W-:Y:S01]  /*5fc0*/  MOV R3, 0x0 ;  /* 0x0000000000037802 */ /* 0x000fe20000000f00 */
[----:B------:R-:W-:Y:S02]  /*5fd0*/  HFMA2 R12, -RZ, RZ, 0, 5.9604644775390625e-08 ;  /* 0x00000001ff0c7431 */ /* 0x000fe400000001ff */
[----:B------:R-:W-:Y:S02]  /*5fe0*/  IMAD.MOV.U32 R8, RZ, RZ, 0x192 ;  /* 0x00000192ff087424 */ /* 0x000fe400078e00ff */
[----:B------:R-:W-:Y:S01]  /*5ff0*/  IMAD.MOV.U32 R13, RZ, RZ, RZ ;  /* 0x000000ffff0d7224 */ /* 0x000fe200078e00ff */
[----:B------:R-:W2:Y:S01]  /*6000*/  LDCU.64 UR6, c[0x4][0x78] ;  /* 0x01000f00ff0677ac */ /* 0x000ea20008000a00 */
[----:B------:R-:W4:Y:S01]  /*6010*/  LDC.64 R2, c[0x4][R3] ;  /* 0x0100000003027b82 */ /* 0x000f220000000a00 */
[----:B------:R-:W5:Y:S01]  /*6020*/  LDCU.64 UR4, c[0x4][0x10] ;  /* 0x01000200ff0477ac */ /* 0x000f620008000a00 */
[----:B-1----:R-:W-:Y:S01]  /*6030*/  MOV R5, UR9 ;  /* 0x0000000900057c02 */ /* 0x002fe20008000f00 */
[----:B------:R-:W-:Y:S01]  /*6040*/  IMAD.U32 R4, RZ, RZ, UR8 ;  /* 0x00000008ff047e24 */ /* 0x000fe2000f8e00ff */
[----:B--2---:R-:W-:Y:S01]  /*6050*/  MOV R7, UR7 ;  /* 0x0000000700077c02 */ /* 0x004fe20008000f00 */
[----:B------:R-:W-:Y:S01]  /*6060*/  IMAD.U32 R6, RZ, RZ, UR6 ;  /* 0x00000006ff067e24 */ /* 0x000fe2000f8e00ff */
[----:B-----5:R-:W-:Y:S01]  /*6070*/  MOV R11, UR5 ;  /* 0x00000005000b7c02 */ /* 0x020fe20008000f00 */
[----:B------:R-:W-:Y:S02]  /*6080*/  IMAD.U32 R10, RZ, RZ, UR4 ;  /* 0x00000004ff0a7e24 */ /* 0x000fe4000f8e00ff */
[----:B------:R-:W-:Y:S07]  /*6090*/  LEPC R20, `(.L_x_87) ;  /* 0x000000001014794e */ /* 0x000fee0000000000 */
[----:B---34-:R-:W-:Y:S05]  /*60a0*/  CALL.ABS.NOINC R2 ;  /* 0x0000000002007343 */ /* 0x018fea0003c00000 */
.L_x_87:
[----:B------:R-:W-:Y:S05]  /*60b0*/  WARPSYNC.ALL ;  /* 0x0000000000007948 */ /* 0x000fea0003800000 */
[C---:B------:R-:W-:Y:S01]  /*60c0*/  R2UR UR4, R16.reuse ;  /* 0x00000000100472ca */ /* 0x040fe200000e0000 */
[----:B------:R-:W-:Y:S05]  /*60d0*/  VIADD R0, R16, 0x20 ;  /* 0x0000002010007836 */ /* 0x000fea0000000000 */
[----:B------:R-:W-:Y:S04]  /*60e0*/  SHF.R.U32.HI R0, RZ, 0x15, R0 ;  /* 0x00000015ff007819 */ /* 0x000fe80000011600 */
[----:B------:R-:W-:Y:S03]  /*60f0*/  LOP3.LUT P0, RZ, R0, 0x3, R17, 0x48, !PT ;  /* 0x0000000300ff7812 */ /* 0x000fe60007804811 */
[----:B------:R-:W2:Y:S10]  /*6100*/  LDTM.x32 R184, tmem[UR4] ;  /* 0x0000000400b879ee */ /* 0x000eb400082c0000 */
[----:B--2---:R-:W-:Y:S05]  /*6110*/  @!P0 BRA `(.L_x_88) ;  /* 0x0000000000408947 */ /* 0x004fea0003800000 */
        /* <DEDUP_REMOVED lines=16> */
.L_x_88:
[----:B------:R-:W-:Y:S05]  /*6220*/  WARPSYNC.ALL ;  /* 0x0000000000007948 */ /* 0x000fea0003800000 */
[C---:B------:R-:W-:Y:S01]  /*6230*/  R2UR UR4, R16.reuse ;  /* 0x00000000100472ca */ /* 0x040fe200000e0000 */
[----:B------:R-:W-:Y:S05]  /*6240*/  VIADD R0, R16, 0x40 ;  /* 0x0000004010007836 */ /* 0x000fea0000000000 */
[----:B------:R-:W-:Y:S04]  /*6250*/  SHF.R.U32.HI R0, RZ, 0x15, R0 ;  /* 0x00000015ff007819 */ /* 0x000fe80000011600 */
[----:B------:R-:W-:Y:S03]  /*6260*/  LOP3.LUT P0, RZ, R0, 0x3, R17, 0x48, !PT ;  /* 0x0000000300ff7812 */ /* 0x000fe60007804811 */
[----:B------:R-:W2:Y:S10]  /*6270*/  LDTM.x32 R152, tmem[UR4+0x20] ;  /* 0x00002004009879ee */ /* 0x000eb400082c0000 */
        /* <DEDUP_REMOVED lines=17> */
.L_x_89:
        /* <DEDUP_REMOVED lines=23> */
.L_x_90:
        /* <DEDUP_REMOVED lines=23> */
.L_x_91:
        /* <DEDUP_REMOVED lines=23> */
.L_x_92:
        /* <DEDUP_REMOVED lines=23> */
.L_x_93:
[----:B------:R-:W2:Y:S01]  /*6950*/  S2R R0, SR_TID.X ;  /* 0x0000000000007919 */ /* 0x000ea20000002100 */
[----:B------:R-:W-:Y:S05]  /*6960*/  WARPSYNC.ALL ;  /* 0x0000000000007948 */ /* 0x000fea0003800000 */
[----:B--2---:R-:W-:Y:S01]  /*6970*/  LOP3.LUT P1, RZ, R0, 0x60, RZ, 0xc0, !PT ;  /* 0x0000006000ff7812 */ /* 0x004fe2000782c0ff */
[----:B---3--:R-:W-:Y:S01]  /*6980*/  IMAD R0, R217, R184, RZ ;  /* 0x000000b8d9007224 */ /* 0x008fe200078e02ff */
[C---:B------:R-:W-:Y:S01]  /*6990*/  PRMT R2, R220.reuse, 0x8880, RZ ;  /* 0x00008880dc027816 */ /* 0x040fe200000000ff */
[----:B------:R-:W2:Y:S01]  /*69a0*/  LDL.LU R252, [R1+0xc] ;  /* 0x00000c0001fc7983 */ /* 0x000ea20000300800 */
[C---:B------:R-:W-:Y:S01]  /*69b0*/  SHF.L.U32 R3, R220.reuse, 0x10, RZ ;  /* 0x00000010dc037819 */ /* 0x040fe200000006ff */
[----:B------:R-:W-:Y:S01]  /*69c0*/  IMAD.SHL.U32 R8, R221, 0x100, RZ ;  /* 0x00000100dd087824 */ /* 0x000fe200078e00ff */
[----:B-1----:R-:W-:Y:S01]  /*69d0*/  SHF.L.U32 R4, R220, 0x8, RZ ;  /* 0x00000008dc047819 */ /* 0x002fe200000006ff */
[----:B------:R-:W-:Y:S01]  /*69e0*/  IMAD R0, R2, R219, R0 ;  /* 0x000000db02007224 */ /* 0x000fe200078e0200 */
[----:B------:R-:W-:Y:S01]  /*69f0*/  SHF.R.S32.HI R3, RZ, 0x18, R3 ;  /* 0x00000018ff037819 */ /* 0x000fe20000011403 */
[C---:B------:R-:W-:Y:S01]  /*6a00*/  IMAD R2, R217.reuse, R185, RZ ;  /* 0x000000b9d9027224 */ /* 0x040fe200078e02ff */
[----:B------:R-:W-:Y:S01]  /*6a10*/  SHF.R.S32.HI R4, RZ, 0x18, R4 ;  /* 0x00000018ff047819 */ /* 0x000fe20000011404 */
[----:B------:R-:W-:Y:S01]  /*6a20*/  IMAD R17, R217, R200, RZ ;  /* 0x000000c8d9117224 */ /* 0x000fe200078e02ff */
[----:B------:R-:W-:Y:S01]  /*6a30*/  SHF.R.S32.HI R5, RZ, 0x18, R220 ;  /* 0x00000018ff057819 */ /* 0x000fe200000114dc */
[----:B------:R-:W-:Y:S01]  /*6a40*/  IMAD R2, R3, R219, R2 ;  /* 0x000000db03027224 */ /* 0x000fe200078e0202 */
[----:B------:R-:W-:Y:S01]  /*6a50*/  PRMT R6, R221, 0x8880, RZ ;  /* 0x00008880dd067816 */ /* 0x000fe200000000ff */
[----:B------:R-:W-:Y:S01]  /*6a60*/  IMAD R3, R217, R186, RZ ;  /* 0x000000bad9037224 */ /* 0x000fe200078e02ff */
[----:B------:R-:W-:Y:S01]  /*6a70*/  SHF.L.U32 R7, R221, 0x10, RZ ;  /* 0x00000010dd077819 */ /* 0x000fe200000006ff */
[C---:B------:R-:W-:Y:S01]  /*6a80*/  IMAD R22, R217.reuse, R205, RZ ;  /* 0x000000cdd9167224 */ /* 0x040fe200078e02ff */
[----:B------:R-:W-:Y:S01]  /*6a90*/  SHF.R.S32.HI R8, RZ, 0x18, R8 ;  /* 0x00000018ff087819 */ /* 0x000fe20000011408 */
[----:B------:R-:W-:Y:S01]  /*6aa0*/  IMAD R3, R4, R219, R3 ;  /* 0x000000db04037224 */ /* 0x000fe200078e0203 */
[----:B------:R-:W-:Y:S01]  /*6ab0*/  SHF.R.S32.HI R7, RZ, 0x18, R7 ;  /* 0x00000018ff077819 */ /* 0x000fe20000011407 */
[C---:B------:R-:W-:Y:S01]  /*6ac0*/  IMAD R4, R217.reuse, R187, RZ ;  /* 0x000000bbd9047224 */ /* 0x040fe200078e02ff */
[----:B------:R-:W-:Y:S01]  /*6ad0*/  SHF.R.S32.HI R9, RZ, 0x18, R221 ;  /* 0x00000018ff097819 */ /* 0x000fe200000114dd */
[----:B------:R-:W-:Y:S01]  /*6ae0*/  IMAD R186, R217, R209, RZ ;  /* 0x000000d1d9ba7224 */ /* 0x000fe200078e02ff */
[C---:B------:R-:W-:Y:S01]  /*6af0*/  PRMT R10, R222.reuse, 0x8880, RZ ;  /* 0x00008880de0a7816 */ /* 0x040fe200000000ff */
[-C--:B------:R-:W-:Y:S01]  /*6b00*/  IMAD R4, R5, R219.reuse, R4 ;  /* 0x000000db05047224 */ /* 0x080fe200078e0204 */
[C---:B------:R-:W-:Y:S01]  /*6b10*/  SHF.L.U32 R11, R222.reuse, 0x10, RZ ;  /* 0x00000010de0b7819 */ /* 0x040fe200000006ff */
[C---:B------:R-:W-:Y:S01]  /*6b20*/  IMAD R5, R217.reuse, R188, RZ ;  /* 0x000000bcd9057224 */ /* 0x040fe200078e02ff */
        /* <DEDUP_REMOVED lines=8> */
[----:B------:R-:W-:Y:S01]  /*6bb0*/  PRMT R14, R223, 0x8880, RZ ;  /* 0x00008880df0e7816 */ /* 0x000fe200000000ff */
[-C--:B------:R-:W-:Y:S01]  /*6bc0*/  IMAD R6, R7, R219.reuse, R6 ;  /* 0x000000db07067224 */ /* 0x080fe200078e0206 */
[----:B------:R-:W-:Y:S01]  /*6bd0*/  SHF.L.U32 R15, R223, 0x10, RZ ;  /* 0x00000010df0f7819 */ /* 0x000fe200000006ff */
[----:B------:R-:W-:Y:S01]  /*6be0*/  IMAD R7, R217, R190, RZ ;  /* 0x000000bed9077224 */ /* 0x000fe200078e02ff */
[----:B------:R-:W-:Y:S01]  /*6bf0*/  R2UR UR4, R16 ;  /* 0x00000000100472ca */ /* 0x000fe200000e0000 */
[----:B------:R-:W-:Y:S01]  /*6c00*/  IMAD.SHL.U32 R16, R223, 0x100, RZ ;  /* 0x00000100df107824 */ /* 0x000fe200078e00ff */
[----:B------:R-:W-:Y:S01]  /*6c10*/  SHF.R.S32.HI R15, RZ, 0x18, R15 ;  /* 0x00000018ff0f7819 */ /* 0x000fe2000001140f */
[----:B------:R-:W-:Y:S01]  /*6c20*/  IMAD R7, R8, R219, R7 ;  /* 0x000000db08077224 */ /* 0x000fe200078e0207 */
[----:B------:R-:W-:Y:S01]  /*6c30*/  SHF.R.S32.HI R18, RZ, 0x18, R223 ;  /* 0x00000018ff127819 */ /* 0x000fe200000114df */
[C---:B------:R-:W-:Y:S01]  /*6c40*/  IMAD R8, R217.reuse, R191, RZ ;  /* 0x000000bfd9087224 */ /* 0x040fe200078e02ff */
[----:B------:R-:W-:Y:S01]  /*6c50*/  SHF.R.S32.HI R16, RZ, 0x18, R16 ;  /* 0x00000018ff107819 */ /* 0x000fe20000011410 */
[----:B------:R-:W-:Y:S01]  /*6c60*/  IMAD R189, R217, R212, RZ ;  /* 0x000000d4d9bd7224 */ /* 0x000fe200078e02ff */
[C---:B------:R-:W-:Y:S01]  /*6c70*/  SHF.L.U32 R20, R224.reuse, 0x10, RZ ;  /* 0x00000010e0147819 */ /* 0x040fe200000006ff */
[----:B------:R-:W-:Y:S01]  /*6c80*/  IMAD R8, R9, R219, R8 ;  /* 0x000000db09087224 */ /* 0x000fe200078e0208 */
[C---:B------:R-:W-:Y:S01]  /*6c90*/  PRMT R19, R224.reuse, 0x8880, RZ ;  /* 0x00008880e0137816 */ /* 0x040fe200000000ff */
[C---:B------:R-:W-:Y:S01]  /*6ca0*/  IMAD R9, R217.reuse, R192, RZ ;  /* 0x000000c0d9097224 */ /* 0x040fe200078e02ff */
[----:B------:R-:W-:Y:S01]  /*6cb0*/  SHF.L.U32 R21, R224, 0x8, RZ ;  /* 0x00000008e0157819 */ /* 0x000fe200000006ff */
[C---:B------:R-:W-:Y:S01]  /*6cc0*/  IMAD R190, R217.reuse, R213, RZ ;  /* 0x000000d5d9be7224 */ /* 0x040fe200078e02ff */
[----:B------:R-:W-:Y:S01]  /*6cd0*/  SHF.R.S32.HI R20, RZ, 0x18, R20 ;  /* 0x00000018ff147819 */ /* 0x000fe20000011414 */
[----:B------:R-:W-:Y:S01]  /*6ce0*/  IMAD R9, R10, R219, R9 ;  /* 0x000000db0a097224 */ /* 0x000fe200078e0209 */
[----:B------:R-:W-:Y:S01]  /*6cf0*/  SHF.R.S32.HI R21, RZ, 0x18, R21 ;  /* 0x00000018ff157819 */ /* 0x000fe20000011415 */
[----:B------:R-:W-:Y:S01]  /*6d00*/  IMAD R10, R217, R193, RZ ;  /* 0x000000c1d90a7224 */ /* 0x000fe200078e02ff */
[C---:B------:R-:W-:Y:S01]  /*6d10*/  SHF.L.U32 R185, R225.reuse, 0x10, RZ ;  /* 0x00000010e1b97819 */ /* 0x040fe200000006ff */
[----:B------:R-:W-:Y:S01]  /*6d20*/  IMAD.SHL.U32 R193, R225, 0x100, RZ ;  /* 0x00000100e1c17824 */ /* 0x000fe200078e00ff */
[----:B------:R-:W-:Y:S01]  /*6d30*/  SHF.R.S32.HI R23, RZ, 0x18, R224 ;  /* 0x00000018ff177819 */ /* 0x000fe200000114e0 */
[-C--:B------:R-:W-:Y:S01]  /*6d40*/  IMAD R10, R11, R219.reuse, R10 ;  /* 0x000000db0b0a7224 */ /* 0x080fe200078e020a */
[----:B------:R-:W-:Y:S01]  /*6d50*/  PRMT R184, R225, 0x8880, RZ ;  /* 0x00008880e1b87816 */ /* 0x000fe200000000ff */
[C---:B------:R-:W-:Y:S01]  /*6d60*/  IMAD R11, R217.reuse, R194, RZ ;  /* 0x000000c2d90b7224 */ /* 0x040fe200078e02ff */
[----:B------:R-:W-:Y:S01]  /*6d70*/  SHF.R.S32.HI R185, RZ, 0x18, R185 ;  /* 0x00000018ffb97819 */ /* 0x000fe200000114b9 */
[C---:B------:R-:W-:Y:S01]  /*6d80*/  IMAD R191, R217.reuse, R214, RZ ;  /* 0x000000d6d9bf7224 */ /* 0x040fe200078e02ff */
[----:B------:R-:W-:Y:S01]  /*6d90*/  SHF.R.S32.HI R193, RZ, 0x18, R193 ;  /* 0x00000018ffc17819 */ /* 0x000fe200000114c1 */
[----:B------:R-:W-:Y:S01]  /*6da0*/  IMAD R11, R12, R219, R11 ;  /* 0x000000db0c0b7224 */ /* 0x000fe200078e020b */
[----:B------:R-:W-:Y:S01]  /*6db0*/  SHF.R.S32.HI R194, RZ, 0x18, R225 ;  /* 0x00000018ffc27819 */ /* 0x000fe200000114e1 */
[C---:B------:R-:W-:Y:S01]  /*6dc0*/  IMAD R12, R217.reuse, R195, RZ ;  /* 0x000000c3d90c7224 */ /* 0x040fe200078e02ff */
[C---:B------:R-:W-:Y:S01]  /*6dd0*/  PRMT R195, R226.reuse, 0x8880, RZ ;  /* 0x00008880e2c37816 */ /* 0x040fe200000000ff */
[----:B------:R-:W-:Y:S01]  /*6de0*/  IMAD R192, R217, R215, RZ ;  /* 0x000000d7d9c07224 */ /* 0x000fe200078e02ff */
[----:B------:R-:W-:Y:S01]  /*6df0*/  PRMT R200, R231, 0x8880, RZ ;  /* 0x00008880e7c87816 */ /* 0x000fe200000000ff */
[-C--:B------:R-:W-:Y:S01]  /*6e00*/  IMAD R12, R13, R219.reuse, R12 ;  /* 0x000000db0d0c7224 */ /* 0x080fe200078e020c */
[----:B------:R-:W-:Y:S01]  /*6e10*/  SHF.L.U32 R205, R235, 0x10, RZ ;  /* 0x00000010ebcd7819 */ /* 0x000fe200000006ff */
[C---:B------:R-:W-:Y:S01]  /*6e20*/  IMAD R13, R217.reuse, R196, RZ ;  /* 0x000000c4d90d7224 */ /* 0x040fe200078e02ff */
[----:B------:R-:W-:Y:S01]  /*6e30*/  SHF.L.U32 R196, R226, 0x10, RZ ;  /* 0x00000010e2c47819 */ /* 0x000fe200000006ff */
[----:B------:R-:W-:Y:S01]  /*6e40*/  IMAD R152, R217, R152, RZ ;  /* 0x00000098d9987224 */ /* 0x000fe200078e02ff */
[----:B------:R-:W-:Y:S01]  /*6e50*/  PRMT R212, R239, 0x8880, RZ ;  /* 0x00008880efd47816 */ /* 0x000fe200000000ff */
[----:B------:R-:W-:Y:S01]  /*6e60*/  IMAD R13, R14, R219, R13 ;  /* 0x000000db0e0d7224 */ /* 0x000fe200078e020d */
[----:B------:R-:W-:Y:S01]  /*6e70*/  SHF.R.S32.HI R196, RZ, 0x18, R196 ;  /* 0x00000018ffc47819 */ /* 0x000fe200000114c4 */
[----:B------:R-:W-:Y:S01]  /*6e80*/  IMAD R14, R217, R197, RZ ;  /* 0x000000c5d90e7224 */ /* 0x000fe200078e02ff */
[----:B------:R-:W-:Y:S01]  /*6e90*/  SHF.L.U32 R213, R239, 0x10, RZ ;  /* 0x00000010efd57819 */ /* 0x000fe200000006ff */
[----:B------:R-:W-:Y:S01]  /*6ea0*/  IMAD.SHL.U32 R197, R227, 0x100, RZ ;  /* 0x00000100e3c57824 */ /* 0x000fe200078e00ff */
[C---:B------:R-:W-:Y:S01]  /*6eb0*/  PRMT R209, R242.reuse, 0x8880, RZ ;  /* 0x00008880f2d17816 */ /* 0x040fe200000000ff */
[----:B------:R-:W-:Y:S01]  /*6ec0*/  IMAD R14, R15, R219, R14 ;  /* 0x000000db0f0e7224 */ /* 0x000fe200078e020e */
[----:B------:R-:W-:Y:S01]  /*6ed0*/  SHF.L.U32 R210, R242, 0x10, RZ ;  /* 0x00000010f2d27819 */ /* 0x000fe200000006ff */
[C---:B------:R-:W-:Y:S01]  /*6ee0*/  IMAD R15, R217.reuse, R198, RZ ;  /* 0x000000c6d90f7224 */ /* 0x040fe200078e02ff */
[----:B------:R-:W-:Y:S01]  /*6ef0*/  SHF.R.S32.HI R197, RZ, 0x18, R197 ;  /* 0x00000018ffc57819 */ /* 0x000fe200000114c5 */
[----:B------:R-:W-:Y:S01]  /*6f00*/  IMAD R153, R217, R153, RZ ;  /* 0x00000099d9997224 */ /* 0x000fe200078e02ff */
[----:B------:R-:W-:Y:S01]  /*6f10*/  SHF.R.S32.HI R198, RZ, 0x18, R227 ;  /* 0x00000018ffc67819 */ /* 0x000fe200000114e3 */
[----:B------:R-:W-:Y:S01]  /*6f20*/  IMAD R15, R16, R219, R15 ;  /* 0x000000db100f7224 */ /* 0x000fe200078e020f */
[----:B------:R-:W-:Y:S01]  /*6f30*/  PRMT R214, R243, 0x8880, RZ ;  /* 0x00008880f3d67816 */ /* 0x000fe200000000ff */
[C---:B------:R-:W-:Y:S01]  /*6f40*/  IMAD R16, R217.reuse, R199, RZ ;  /* 0x000000c7d9107224 */ /* 0x040fe200078e02ff */
[----:B------:R-:W-:Y:S01]  /*6f50*/  SHF.R.S32.HI R199, RZ, 0x18, R231 ;  /* 0x00000018ffc77819 */ /* 0x000fe200000114e7 */
[----:B------:R-:W-:Y:S01]  /*6f60*/  IMAD R154, R217, R154, RZ ;  /* 0x0000009ad99a7224 */ /* 0x000fe200078e02ff */
[C---:B------:R-:W-:Y:S01]  /*6f70*/  SHF.L.U32 R220, R243.reuse, 0x10, RZ ;  /* 0x00000010f3dc7819 */ /* 0x040fe200000006ff */
[----:B------:R-:W-:Y:S01]  /*6f80*/  IMAD R16, R18, R219, R16 ;  /* 0x000000db12107224 */ /* 0x000fe200078e0210 */
[----:B------:R-:W-:Y:S01]  /*6f90*/  SHF.L.U32 R218, R243, 0x8, RZ ;  /* 0x00000008f3da7819 */ /* 0x000fe200000006ff */
[----:B------:R-:W-:Y:S01]  /*6fa0*/  IMAD R18, R217, R201, RZ ;  /* 0x000000c9d9127224 */ /* 0x000fe200078e02ff */
[----:B------:R-:W-:Y:S01]  /*6fb0*/  SHF.L.U32 R201, R231, 0x10, RZ ;  /* 0x00000010e7c97819 */ /* 0x000fe200000006ff */
[-C--:B------:R-:W-:Y:S01]  /*6fc0*/  IMAD R17, R19, R219.reuse, R17 ;  /* 0x000000db13117224 */ /* 0x080fe200078e0211 */
[C---:B------:R-:W-:Y:S01]  /*6fd0*/  SHF.L.U32 R222, R246.reuse, 0x10, RZ ;  /* 0x00000010f6de7819 */ /* 0x040fe200000006ff */
[----:B------:R-:W-:Y:S01]  /*6fe0*/  IMAD R19, R217, R202, RZ ;  /* 0x000000cad9137224 */ /* 0x000fe200078e02ff */
[----:B------:R-:W-:Y:S01]  /*6ff0*/  SHF.L.U32 R223, R246, 0x8, RZ ;  /* 0x00000008f6df7819 */ /* 0x000fe200000006ff */
[----:B------:R-:W-:Y:S01]  /*7000*/  IMAD R18, R20, R219, R18 ;  /* 0x000000db14127224 */ /* 0x000fe200078e0212 */
[----:B------:R-:W-:Y:S01]  /*7010*/  PRMT R224, R247, 0x8880, RZ ;  /* 0x00008880f7e07816 */ /* 0x000fe200000000ff */
[----:B------:R-:W-:Y:S01]  /*7020*/  IMAD R20, R217, R203, RZ ;  /* 0x000000cbd9147224 */ /* 0x000fe200078e02ff */
[----:B------:R-:W-:Y:S01]  /*7030*/  SHF.L.U32 R221, R250, 0x10, RZ ;  /* 0x00000010fadd7819 */ /* 0x000fe200000006ff */
[-C--:B------:R-:W-:Y:S01]  /*7040*/  IMAD R19, R21, R219.reuse, R19 ;  /* 0x000000db15137224 */ /* 0x080fe200078e0213 */
[----:B------:R-:W1:Y:S01]  /*7050*/  S2UR UR6, SR_CgaCtaId ;  /* 0x00000000000679c3 */ /* 0x000e620000008800 */
[----:B------:R-:W-:Y:S01]  /*7060*/  IMAD R21, R217, R204, RZ ;  /* 0x000000ccd9157224 */ /* 0x000fe200078e02ff */
[----:B------:R-:W-:Y:S01]  /*7070*/  PRMT R204, R235, 0x8880, RZ ;  /* 0x00008880ebcc7816 */ /* 0x000fe200000000ff */
[-C--:B------:R-:W-:Y:S01]  /*7080*/  IMAD R20, R23, R219.reuse, R20 ;  /* 0x000000db17147224 */ /* 0x080fe200078e0214 */
[----:B------:R-:W-:Y:S01]  /*7090*/  BSSY.RECONVERGENT B0, `(.L_x_94) ;  /* 0x00003d5000007945 */ /* 0x000fe20003800200 */
[-C--:B------:R-:W-:Y:S02]  /*70a0*/  IMAD R21, R184, R219.reuse, R21 ;  /* 0x000000dbb8157224 */ /* 0x080fe400078e0215 */
[----:B------:R-:W-:Y:S01]  /*70b0*/  IMAD R23, R217, R206, RZ ;  /* 0x000000ced9177224 */ /* 0x000fe200078e02ff */
[C---:B------:R-:W-:Y:S01]  /*70c0*/  SHF.L.U32 R206, R238.reuse, 0x10, RZ ;  /* 0x00000010eece7819 */ /* 0x040fe200000006ff */
[----:B------:R-:W-:Y:S02]  /*70d0*/  IMAD R22, R185, R219, R22 ;  /* 0x000000dbb9167224 */ /* 0x000fe400078e0216 */
[----:B------:R-:W-:Y:S01]  /*70e0*/  IMAD R184, R217, R207, RZ ;  /* 0x000000cfd9b87224 */ /* 0x000fe200078e02ff */
[----:B------:R-:W-:Y:S01]  /*70f0*/  SHF.L.U32 R207, R238, 0x8, RZ ;  /* 0x00000008eecf7819 */ /* 0x000fe200000006ff */
[-C--:B------:R-:W-:Y:S01]  /*7100*/  IMAD R23, R193, R219.reuse, R23 ;  /* 0x000000dbc1177224 */ /* 0x080fe200078e0217 */
[----:B------:R-:W-:Y:S01]  /*7110*/  SHF.L.U32 R193, R226, 0x8, RZ ;  /* 0x00000008e2c17819 */ /* 0x000fe200000006ff */
[----:B------:R-:W-:Y:S01]  /*7120*/  IMAD R185, R217, R208, RZ ;  /* 0x000000d0d9b97224 */ /* 0x000fe200078e02ff */
[----:B------:R-:W-:Y:S01]  /*7130*/  SHF.L.U32 R208, R235, 0x8, RZ ;  /* 0x00000008ebd07819 */ /* 0x000fe200000006ff */
[-C--:B------:R-:W-:Y:S01]  /*7140*/  IMAD R184, R194, R219.reuse, R184 ;  /* 0x000000dbc2b87224 */ /* 0x080fe200078e02b8 */
[----:B------:R-:W-:Y:S01]  /*7150*/  SHF.R.S32.HI R193, RZ, 0x18, R193 ;  /* 0x00000018ffc17819 */ /* 0x000fe200000114c1 */
[-C--:B------:R-:W-:Y:S01]  /*7160*/  IMAD R185, R195, R219.reuse, R185 ;  /* 0x000000dbc3b97224 */ /* 0x080fe200078e02b9 */
[----:B------:R-:W-:Y:S01]  /*7170*/  SHF.R.S32.HI R194, RZ, 0x18, R226 ;  /* 0x00000018ffc27819 */ /* 0x000fe200000114e2 */
[-C--:B------:R-:W-:Y:S01]  /*7180*/  IMAD R186, R196, R219.reuse, R186 ;  /* 0x000000dbc4ba7224 */ /* 0x080fe200078e02ba */
[----:B------:R-:W-:Y:S01]  /*7190*/  SHF.L.U32 R196, R227, 0x10, RZ ;  /* 0x00000010e3c47819 */ /* 0x000fe200000006ff */
[----:B------:R-:W-:Y:S01]  /*71a0*/  IMAD.SHL.U32 R202, R231, 0x100, RZ ;  /* 0x00000100e7ca7824 */ /* 0x000fe200078e00ff */
[----:B------:R-:W-:Y:S01]  /*71b0*/  PRMT R195, R227, 0x8880, RZ ;  /* 0x00008880e3c37816 */ /* 0x000fe200000000ff */
[-C--:B------:R-:W-:Y:S01]  /*71c0*/  IMAD R187, R193, R219.reuse, R187 ;  /* 0x000000dbc1bb7224 */ /* 0x080fe200078e02bb */
[----:B------:R-:W-:Y:S01]  /*71d0*/  SHF.R.S32.HI R196, RZ, 0x18, R196 ;  /* 0x00000018ffc47819 */ /* 0x000fe200000114c4 */
[-C--:B------:R-:W-:Y:S01]  /*71e0*/  IMAD R188, R194, R219.reuse, R188 ;  /* 0x000000dbc2bc7224 */ /* 0x080fe200078e02bc */
[C---:B------:R-:W-:Y:S01]  /*71f0*/  SHF.L.U32 R194, R228.reuse, 0x10, RZ ;  /* 0x00000010e4c27819 */ /* 0x040fe200000006ff */
[-C--:B------:R-:W-:Y:S01]  /*7200*/  IMAD R189, R195, R219.reuse, R189 ;  /* 0x000000dbc3bd7224 */ /* 0x080fe200078e02bd */
[----:B------:R-:W-:Y:S01]  /*7210*/  PRMT R193, R228, 0x8880, RZ ;  /* 0x00008880e4c17816 */ /* 0x000fe200000000ff */
[-C--:B------:R-:W-:Y:S01]  /*7220*/  IMAD R190, R196, R219.reuse, R190 ;  /* 0x000000dbc4be7224 */ /* 0x080fe200078e02be */
[----:B------:R-:W-:Y:S01]  /*7230*/  SHF.L.U32 R195, R228, 0x8, RZ ;  /* 0x00000008e4c37819 */ /* 0x000fe200000006ff */
[-C--:B------:R-:W-:Y:S01]  /*7240*/  IMAD R191, R197, R219.reuse, R191 ;  /* 0x000000dbc5bf7224 */ /* 0x080fe200078e02bf */
[----:B------:R-:W-:Y:S01]  /*7250*/  SHF.R.S32.HI R194, RZ, 0x18, R194 ;  /* 0x00000018ffc27819 */ /* 0x000fe200000114c2 */
[-C--:B------:R-:W-:Y:S01]  /*7260*/  IMAD R192, R198, R219.reuse, R192 ;  /* 0x000000dbc6c07224 */ /* 0x080fe200078e02c0 */
[----:B------:R-:W-:Y:S01]  /*7270*/  SHF.R.S32.HI R195, RZ, 0x18, R195 ;  /* 0x00000018ffc37819 */ /* 0x000fe200000114c3 */
[-C--:B------:R-:W-:Y:S01]  /*7280*/  IMAD R152, R193, R219.reuse, R152 ;  /* 0x000000dbc1987224 */ /* 0x080fe200078e0298 */
[----:B------:R-:W-:Y:S01]  /*7290*/  SHF.R.S32.HI R193, RZ, 0x18, R228 ;  /* 0x00000018ffc17819 */ /* 0x000fe200000114e4 */
[----:B------:R-:W-:Y:S01]  /*72a0*/  IMAD R153, R194, R219, R153 ;  /* 0x000000dbc2997224 */ /* 0x000fe200078e0299 */
[----:B------:R-:W-:Y:S01]  /*72b0*/  PRMT R194, R229, 0x8880, RZ ;  /* 0x00008880e5c27816 */ /* 0x000fe200000000ff */
[----:B------:R-:W-:Y:S01]  /*72c0*/  IMAD R155, R217, R155, RZ ;  /* 0x0000009bd99b7224 */ /* 0x000fe200078e02ff */
[C---:B------:R-:W-:Y:S01]  /*72d0*/  SHF.L.U32 R196, R230.reuse, 0x10, RZ ;  /* 0x00000010e6c47819 */ /* 0x040fe200000006ff */
[-C--:B------:R-:W-:Y:S01]  /*72e0*/  IMAD R154, R195, R219.reuse, R154 ;  /* 0x000000dbc39a7224 */ /* 0x080fe200078e029a */
[----:B------:R-:W-:Y:S01]  /*72f0*/  SHF.L.U32 R195, R229, 0x10, RZ ;  /* 0x00000010e5c37819 */ /* 0x000fe200000006ff */
[----:B------:R-:W-:Y:S01]  /*7300*/  IMAD R155, R193, R219, R155 ;  /* 0x000000dbc19b7224 */ /* 0x000fe200078e029b */
[----:B------:R-:W-:Y:S01]  /*7310*/  SHF.L.U32 R197, R230, 0x8, RZ ;  /* 0x00000008e6c57819 */ /* 0x000fe200000006ff */
[----:B------:R-:W-:Y:S01]  /*7320*/  IMAD.SHL.U32 R193, R229, 0x100, RZ ;  /* 0x00000100e5c17824 */ /* 0x000fe200078e00ff */
[----:B------:R-:W-:Y:S01]  /*7330*/  SHF.R.S32.HI R195, RZ, 0x18, R195 ;  /* 0x00000018ffc37819 */ /* 0x000fe200000114c3 */
[C---:B------:R-:W-:Y:S01]  /*7340*/  IMAD R156, R217.reuse, R156, RZ ;  /* 0x0000009cd99c7224 */ /* 0x040fe200078e02ff */
[----:B------:R-:W-:Y:S01]  /*7350*/  SHF.R.S32.HI R196, RZ, 0x18, R196 ;  /* 0x00000018ffc47819 */ /* 0x000fe200000114c4 */
[C---:B------:R-:W-:Y:S01]  /*7360*/  IMAD R157, R217.reuse, R157, RZ ;  /* 0x0000009dd99d7224 */ /* 0x040fe200078e02ff */
[----:B------:R-:W-:Y:S01]  /*7370*/  SHF.R.S32.HI R193, RZ, 0x18, R193 ;  /* 0x00000018ffc17819 */ /* 0x000fe200000114c1 */
[-C--:B------:R-:W-:Y:S01]  /*7380*/  IMAD R156, R194, R219.reuse, R156 ;  /* 0x000000dbc29c7224 */ /* 0x080fe200078e029c */
[----:B------:R-:W-:Y:S01]  /*7390*/  SHF.R.S32.HI R194, RZ, 0x18, R229 ;  /* 0x00000018ffc27819 */ /* 0x000fe200000114e5 */
[----:B------:R-:W-:Y:S01]  /*73a0*/  IMAD R158, R217, R158, RZ ;  /* 0x0000009ed99e7224 */ /* 0x000fe200078e02ff */
[----:B------:R-:W-:Y:S01]  /*73b0*/  SHF.R.S32.HI R197, RZ, 0x18, R197 ;  /* 0x00000018ffc57819 */ /* 0x000fe200000114c5 */
[----:B------:R-:W-:Y:S01]  /*73c0*/  IMAD R157, R195, R219, R157 ;  /* 0x000000dbc39d7224 */ /* 0x000fe200078e029d */
[----:B------:R-:W-:Y:S01]  /*73d0*/  PRMT R195, R230, 0x8880, RZ ;  /* 0x00008880e6c37816 */ /* 0x000fe200000000ff */
[----:B------:R-:W-:Y:S01]  /*73e0*/  IMAD R159, R217, R159, RZ ;  /* 0x0000009fd99f7224 */ /* 0x000fe200078e02ff */
[----:B------:R-:W-:Y:S01]  /*73f0*/  SHF.R.S32.HI R198, RZ, 0x18, R230 ;  /* 0x00000018ffc67819 */ /* 0x000fe200000114e6 */
[----:B------:R-:W-:Y:S01]  /*7400*/  IMAD R158, R193, R219, R158 ;  /* 0x000000dbc19e7224 */ /* 0x000fe200078e029e */
[----:B------:R-:W-:Y:S01]  /*7410*/  MOV R193, R200 ;  /* 0x000000c800c17202 */ /* 0x000fe20000000f00 */
[----:B------:R-:W-:Y:S01]  /*7420*/  IMAD R160, R217, R160, RZ ;  /* 0x000000a0d9a07224 */ /* 0x000fe200078e02ff */
[----:B------:R-:W-:Y:S01]  /*7430*/  SHF.L.U32 R200, R233, 0x8, RZ ;  /* 0x00000008e9c87819 */ /* 0x000fe200000006ff */
[----:B------:R-:W-:Y:S01]  /*7440*/  IMAD R161, R217, R161, RZ ;  /* 0x000000a1d9a17224 */ /* 0x000fe200078e02ff */
[----:B------:R-:W-:Y:S01]  /*7450*/  SHF.L.U32 R226, R250, 0x8, RZ ;  /* 0x00000008fae27819 */ /* 0x000fe200000006ff */
[-C--:B------:R-:W-:Y:S01]  /*7460*/  IMAD R159, R194, R219.reuse, R159 ;  /* 0x000000dbc29f7224 */ /* 0x080fe200078e029f */
[----:B------:R-:W-:Y:S01]  /*7470*/  SHF.R.S32.HI R194, RZ, 0x18, R201 ;  /* 0x00000018ffc27819 */ /* 0x000fe200000114c9 */
[-C--:B------:R-:W-:Y:S01]  /*7480*/  IMAD R160, R195, R219.reuse, R160 ;  /* 0x000000dbc3a07224 */ /* 0x080fe200078e02a0 */
[----:B------:R-:W-:Y:S01]  /*7490*/  SHF.R.S32.HI R195, RZ, 0x18, R202 ;  /* 0x00000018ffc37819 */ /* 0x000fe200000114ca */
[C---:B------:R-:W-:Y:S01]  /*74a0*/  IMAD R162, R217.reuse, R162, RZ ;  /* 0x000000a2d9a27224 */ /* 0x040fe200078e02ff */
[----:B------:R-:W-:Y:S01]  /*74b0*/  PRMT R201, R234, 0x8880, RZ ;  /* 0x00008880eac97816 */ /* 0x000fe200000000ff */
[----:B------:R-:W-:Y:S01]  /*74c0*/  IMAD R161, R196, R219, R161 ;  /* 0x000000dbc4a17224 */ /* 0x000fe200078e02a1 */
[----:B------:R-:W-:Y:S01]  /*74d0*/  PRMT R196, R232, 0x8880, RZ ;  /* 0x00008880e8c47816 */ /* 0x000fe200000000ff */
[----:B------:R-:W-:Y:S01]  /*74e0*/  IMAD R163, R217, R163, RZ ;  /* 0x000000a3d9a37224 */ /* 0x000fe200078e02ff */
[----:B------:R-:W-:Y:S01]  /*74f0*/  SHF.L.U32 R202, R234, 0x10, RZ ;  /* 0x00000010eaca7819 */ /* 0x000fe200000006ff */
[-C--:B------:R-:W-:Y:S01]  /*7500*/  IMAD R162, R197, R219.reuse, R162 ;  /* 0x000000dbc5a27224 */ /* 0x080fe200078e02a2 */
[----:B------:R-:W-:Y:S01]  /*7510*/  SHF.L.U32 R197, R232, 0x10, RZ ;  /* 0x00000010e8c57819 */ /* 0x000fe200000006ff */
[----:B------:R-:W-:Y:S01]  /*7520*/  IMAD R164, R217, R164, RZ ;  /* 0x000000a4d9a47224 */ /* 0x000fe200078e02ff */
[----:B------:R-:W-:Y:S01]  /*7530*/  PRMT R227, R251, 0x8880, RZ ;  /* 0x00008880fbe37816 */ /* 0x000fe200000000ff */
[----:B------:R-:W-:Y:S01]  /*7540*/  IMAD R163, R198, R219, R163 ;  /* 0x000000dbc6a37224 */ /* 0x000fe200078e02a3 */
[----:B------:R-:W-:Y:S01]  /*7550*/  SHF.R.S32.HI R198, RZ, 0x18, R234 ;  /* 0x00000018ffc67819 */ /* 0x000fe200000114ea */
[----:B------:R-:W-:Y:S01]  /*7560*/  IMAD R165, R217, R165, RZ ;  /* 0x000000a5d9a57224 */ /* 0x000fe200078e02ff */
[----:B------:R-:W-:Y:S01]  /*7570*/  SHF.L.U32 R228, R251, 0x10, RZ ;  /* 0x00000010fbe47819 */ /* 0x000fe200000006ff */
[-C--:B------:R-:W-:Y:S01]  /*7580*/  IMAD R164, R193, R219.reuse, R164 ;  /* 0x000000dbc1a47224 */ /* 0x080fe200078e02a4 */
[----:B------:R-:W-:Y:S01]  /*7590*/  MOV R193, R196 ;  /* 0x000000c400c17202 */ /* 0x000fe20000000f00 */
[C---:B------:R-:W-:Y:S01]  /*75a0*/  IMAD R166, R217.reuse, R166, RZ ;  /* 0x000000a6d9a67224 */ /* 0x040fe200078e02ff */
[----:B------:R-:W-:Y:S01]  /*75b0*/  SHF.R.S32.HI R196, RZ, 0x18, R197 ;  /* 0x00000018ffc47819 */ /* 0x000fe200000114c5 */
[----:B------:R-:W-:Y:S01]  /*75c0*/  IMAD R165, R194, R219, R165 ;  /* 0x000000dbc2a57224 */ /* 0x000fe200078e02a5 */
[----:B------:R-:W-:Y:S01]  /*75d0*/  SHF.R.S32.HI R194, RZ, 0x18, R232 ;  /* 0x00000018ffc27819 */ /* 0x000fe200000114e8 */
[----:B------:R-:W-:Y:S01]  /*75e0*/  IMAD R167, R217, R167, RZ ;  /* 0x000000a7d9a77224 */ /* 0x000fe200078e02ff */
[----:B------:R-:W-:Y:S01]  /*75f0*/  SHF.R.S32.HI R197, RZ, 0x18, R233 ;  /* 0x00000018ffc57819 */ /* 0x000fe200000114e9 */
[-C--:B------:R-:W-:Y:S01]  /*7600*/  IMAD R166, R195, R219.reuse, R166 ;  /* 0x000000dbc3a67224 */ /* 0x080fe200078e02a6 */
[----:B------:R-:W-:Y:S01]  /*7610*/  PRMT R195, R233, 0x8880, RZ ;  /* 0x00008880e9c37816 */ /* 0x000fe200000000ff */
[----:B------:R-:W-:Y:S01]  /*7620*/  IMAD R168, R217, R168, RZ ;  /* 0x000000a8d9a87224 */ /* 0x000fe200078e02ff */
[----:B------:R-:W3:Y:S01]  /*7630*/  LDL.LU R230, [R1+0x8] ;  /* 0x0000080001e67983 */ /* 0x000ee20000300800 */
[-C--:B------:R-:W-:Y:S01]  /*7640*/  IMAD R167, R199, R219.reuse, R167 ;  /* 0x000000dbc7a77224 */ /* 0x080fe200078e02a7 */
[----:B------:R-:W-:Y:S01]  /*7650*/  SHF.R.S32.HI R199, RZ, 0x18, R235 ;  /* 0x00000018ffc77819 */ /* 0x000fe200000114eb */
[----:B------:R-:W-:Y:S01]  /*7660*/  IMAD R168, R193, R219, R168 ;  /* 0x000000dbc1a87224 */ /* 0x000fe200078e02a8 */
[----:B------:R-:W4:Y:S01]  /*7670*/  LDL.LU R231, [R1+0x4] ;  /* 0x0000040001e77983 */ /* 0x000f220000300800 */
[----:B------:R-:W-:Y:S02]  /*7680*/  IMAD.SHL.U32 R193, R232, 0x100, RZ ;  /* 0x00000100e8c17824 */ /* 0x000fe400078e00ff */
[----:B------:R-:W-:Y:S01]  /*7690*/  IMAD R169, R217, R169, RZ ;  /* 0x000000a9d9a97224 */ /* 0x000fe200078e02ff */
[----:B------:R-:W5:Y:S01]  /*76a0*/  LDL.LU R232, [R1] ;  /* 0x0000000001e87983 */ /* 0x000f620000300800 */
[----:B------:R-:W-:Y:S01]  /*76b0*/  IMAD.SHL.U32 R203, R234, 0x100, RZ ;  /* 0x00000100eacb7824 */ /* 0x000fe200078e00ff */
[----:B------:R-:W-:Y:S01]  /*76c0*/  SHF.R.S32.HI R193, RZ, 0x18, R193 ;  /* 0x00000018ffc17819 */ /* 0x000fe200000114c1 */
[----:B------:R-:W-:Y:S01]  /*76d0*/  IMAD R169, R196, R219, R169 ;  /* 0x000000dbc4a97224 */ /* 0x000fe200078e02a9 */
[----:B------:R-:W-:Y:S01]  /*76e0*/  SHF.L.U32 R196, R233, 0x10, RZ ;  /* 0x00000010e9c47819 */ /* 0x000fe200000006ff */
[----:B------:R-:W-:Y:S01]  /*76f0*/  IMAD R170, R217, R170, RZ ;  /* 0x000000aad9aa7224 */ /* 0x000fe200078e02ff */
[----:B------:R-:W-:Y:S01]  /*7700*/  SHF.L.U32 R233, R247, 0x8, RZ ;  /* 0x00000008f7e97819 */ /* 0x000fe200000006ff */
[----:B------:R-:W-:Y:S01]  /*7710*/  IMAD R171, R217, R171, RZ ;  /* 0x000000abd9ab7224 */ /* 0x000fe200078e02ff */
[----:B------:R-:W-:Y:S01]  /*7720*/  SHF.R.S32.HI R196, RZ, 0x18, R196 ;  /* 0x00000018ffc47819 */ /* 0x000fe200000114c4 */
[-C--:B------:R-:W-:Y:S01]  /*7730*/  IMAD R170, R193, R219.reuse, R170 ;  /* 0x000000dbc1aa7224 */ /* 0x080fe200078e02aa */
[----:B------:R-:W-:Y:S01]  /*7740*/  SHF.R.S32.HI R193, RZ, 0x18, R200 ;  /* 0x00000018ffc17819 */ /* 0x000fe200000114c8 */
[C---:B------:R-:W-:Y:S01]  /*7750*/  IMAD R172, R217.reuse, R172, RZ ;  /* 0x000000acd9ac7224 */ /* 0x040fe200078e02ff */
[----:B------:R-:W-:Y:S01]  /*7760*/  SHF.R.S32.HI R200, RZ, 0x18, R239 ;  /* 0x00000018ffc87819 */ /* 0x000fe200000114ef */
[----:B------:R-:W-:Y:S01]  /*7770*/  IMAD R171, R194, R219, R171 ;  /* 0x000000dbc2ab7224 */ /* 0x000fe200078e02ab */
[----:B------:R-:W-:Y:S01]  /*7780*/  MOV R194, R201 ;  /* 0x000000c900c27202 */ /* 0x000fe20000000f00 */
[----:B------:R-:W-:Y:S01]  /*7790*/  IMAD R173, R217, R173, RZ ;  /* 0x000000add9ad7224 */ /* 0x000fe200078e02ff */
[----:B------:R-:W-:Y:S01]  /*77a0*/  SHF.L.U32 R201, R236, 0x8, RZ ;  /* 0x00000008ecc97819 */ /* 0x000fe200000006ff */
[-C--:B------:R-:W-:Y:S01]  /*77b0*/  IMAD R172, R195, R219.reuse, R172 ;  /* 0x000000dbc3ac7224 */ /* 0x080fe200078e02ac */
[----:B------:R-:W-:Y:S01]  /*77c0*/  SHF.R.S32.HI R195, RZ, 0x18, R203 ;  /* 0x00000018ffc37819 */ /* 0x000fe200000114cb */
[----:B------:R-:W-:Y:S01]  /*77d0*/  IMAD R174, R217, R174, RZ ;  /* 0x000000aed9ae7224 */ /* 0x000fe200078e02ff */
[----:B------:R-:W-:Y:S01]  /*77e0*/  SHF.L.U32 R203, R237, 0x10, RZ ;  /* 0x00000010edcb7819 */ /* 0x000fe200000006ff */
[----:B------:R-:W-:Y:S01]  /*77f0*/  IMAD R173, R196, R219, R173 ;  /* 0x000000dbc4ad7224 */ /* 0x000fe200078e02ad */
[----:B------:R-:W-:Y:S01]  /*7800*/  SHF.R.S32.HI R196, RZ, 0x18, R205 ;  /* 0x00000018ffc47819 */ /* 0x000fe200000114cd */
[----:B------:R-:W-:Y:S01]  /*7810*/  IMAD R175, R217, R175, RZ ;  /* 0x000000afd9af7224 */ /* 0x000fe200078e02ff */
[----:B------:R-:W-:Y:S01]  /*7820*/  PRMT R205, R238, 0x8880, RZ ;  /* 0x00008880eecd7816 */ /* 0x000fe200000000ff */
[-C--:B------:R-:W-:Y:S01]  /*7830*/  IMAD R174, R193, R219.reuse, R174 ;  /* 0x000000dbc1ae7224 */ /* 0x080fe200078e02ae */
[----:B------:R-:W-:Y:S01]  /*7840*/  SHF.R.S32.HI R193, RZ, 0x18, R202 ;  /* 0x00000018ffc17819 */ /* 0x000fe200000114ca */
[----:B------:R-:W-:Y:S01]  /*7850*/  IMAD R176, R217, R176, RZ ;  /* 0x000000b0d9b07224 */ /* 0x000fe200078e02ff */
[----:B------:R-:W-:Y:S01]  /*7860*/  PRMT R202, R237, 0x8880, RZ ;  /* 0x00008880edca7816 */ /* 0x000fe200000000ff */
[----:B------:R-:W-:Y:S01]  /*7870*/  IMAD R175, R197, R219, R175 ;  /* 0x000000dbc5af7224 */ /* 0x000fe200078e02af */
[----:B------:R-:W-:Y:S01]  /*7880*/  SHF.R.S32.HI R197, RZ, 0x18, R237 ;  /* 0x00000018ffc57819 */ /* 0x000fe200000114ed */
[C---:B------:R-:W-:Y:S02]  /*7890*/  IMAD R177, R217.reuse, R177, RZ ;  /* 0x000000b1d9b17224 */ /* 0x040fe400078e02ff */
[-C--:B------:R-:W-:Y:S02]  /*78a0*/  IMAD R176, R194, R219.reuse, R176 ;  /* 0x000000dbc2b07224 */ /* 0x080fe400078e02b0 */
[----:B------:R-:W-:Y:S02]  /*78b0*/  IMAD R178, R217, R178, RZ ;  /* 0x000000b2d9b27224 */ /* 0x000fe400078e02ff */
[----:B------:R-:W-:Y:S01]  /*78c0*/  IMAD R177, R193, R219, R177 ;  /* 0x000000dbc1b17224 */ /* 0x000fe200078e02b1 */
[----:B------:R-:W-:Y:S01]  /*78d0*/  SHF.R.S32.HI R193, RZ, 0x18, R208 ;  /* 0x00000018ffc17819 */ /* 0x000fe200000114d0 */
[----:B------:R-:W-:Y:S01]  /*78e0*/  IMAD R179, R217, R179, RZ ;  /* 0x000000b3d9b37224 */ /* 0x000fe200078e02ff */
[----:B------:R-:W-:Y:S01]  /*78f0*/  SHF.L.U32 R208, R241, 0x8, RZ ;  /* 0x00000008f1d07819 */ /* 0x000fe200000006ff */
[-C--:B------:R-:W-:Y:S01]  /*7900*/  IMAD R178, R195, R219.reuse, R178 ;  /* 0x000000dbc3b27224 */ /* 0x080fe200078e02b2 */
[----:B------:R-:W-:Y:S01]  /*7910*/  SHF.L.U32 R195, R236, 0x10, RZ ;  /* 0x00000010ecc37819 */ /* 0x000fe200000006ff */
[C---:B------:R-:W-:Y:S02]  /*7920*/  IMAD R180, R217.reuse, R180, RZ ;  /* 0x000000b4d9b47224 */ /* 0x040fe400078e02ff */
[----:B------:R-:W-:Y:S01]  /*7930*/  IMAD.MOV.U32 R194, RZ, RZ, R204 ;  /* 0x000000ffffc27224 */ /* 0x000fe200078e00cc */
[----:B------:R-:W-:Y:S01]  /*7940*/  SHF.R.S32.HI R195, RZ, 0x18, R195 ;  /* 0x00000018ffc37819 */ /* 0x000fe200000114c3 */
[----:B------:R-:W-:Y:S01]  /*7950*/  IMAD R179, R198, R219, R179 ;  /* 0x000000dbc6b37224 */ /* 0x000fe200078e02b3 */
[----:B------:R-:W-:Y:S01]  /*7960*/  SHF.R.S32.HI R198, RZ, 0x18, R238 ;  /* 0x00000018ffc67819 */ /* 0x000fe200000114ee */
[C---:B------:R-:W-:Y:S02]  /*7970*/  IMAD R181, R217.reuse, R181, RZ ;  /* 0x000000b5d9b57224 */ /* 0x040fe400078e02ff */
[C---:B------:R-:W-:Y:S02]  /*7980*/  IMAD R182, R217.reuse, R182, RZ ;  /* 0x000000b6d9b67224 */ /* 0x040fe400078e02ff */
[-C--:B------:R-:W-:Y:S01]  /*7990*/  IMAD R180, R194, R219.reuse, R180 ;  /* 0x000000dbc2b47224 */ /* 0x080fe200078e02b4 */
[----:B------:R-:W-:Y:S01]  /*79a0*/  PRMT R194, R236, 0x8880, RZ ;  /* 0x00008880ecc27816 */ /* 0x000fe200000000ff */
[----:B------:R-:W-:Y:S01]  /*79b0*/  IMAD R181, R196, R219, R181 ;  /* 0x000000dbc4b57224 */ /* 0x000fe200078e02b5 */
[----:B------:R-:W-:Y:S01]  /*79c0*/  SHF.R.S32.HI R196, RZ, 0x18, R236 ;  /* 0x00000018ffc47819 */ /* 0x000fe200000114ec */
[----:B------:R-:W-:Y:S02]  /*79d0*/  IMAD R183, R217, R183, RZ ;  /* 0x000000b7d9b77224 */ /* 0x000fe400078e02ff */
[-C--:B------:R-:W-:Y:S01]  /*79e0*/  IMAD R182, R193, R219.reuse, R182 ;  /* 0x000000dbc1b67224 */ /* 0x080fe200078e02b6 */
[----:B------:R-:W-:Y:S01]  /*79f0*/  SHF.R.S32.HI R193, RZ, 0x18, R201 ;  /* 0x00000018ffc17819 */ /* 0x000fe200000114c9 */
[----:B------:R-:W-:Y:S01]  /*7a00*/  IMAD R120, R217, R120, RZ ;  /* 0x00000078d9787224 */ /* 0x000fe200078e02ff */
[----:B------:R-:W-:Y:S01]  /*7a10*/  SHF.R.S32.HI R201, RZ, 0x18, R242 ;  /* 0x00000018ffc97819 */ /* 0x000fe200000114f2 */
[----:B------:R-:W-:Y:S01]  /*7a20*/  IMAD R183, R199, R219, R183 ;  /* 0x000000dbc7b77224 */ /* 0x000fe200078e02b7 */
[----:B------:R-:W-:Y:S01]  /*7a30*/  SHF.R.S32.HI R199, RZ, 0x18, R241 ;  /* 0x00000018ffc77819 */ /* 0x000fe200000114f1 */
[C---:B------:R-:W-:Y:S02]  /*7a40*/  IMAD R121, R217.reuse, R121, RZ ;  /* 0x00000079d9797224 */ /* 0x040fe400078e02ff */
[-C--:B------:R-:W-:Y:S01]  /*7a50*/  IMAD R120, R194, R219.reuse, R120 ;  /* 0x000000dbc2787224 */ /* 0x080fe200078e0278 */
[----:B------:R-:W-:Y:S01]  /*7a60*/  MOV R194, R202 ;  /* 0x000000ca00c27202 */ /* 0x000fe20000000f00 */
[----:B------:R-:W-:Y:S01]  /*7a70*/  IMAD R122, R217, R122, RZ ;  /* 0x0000007ad97a7224 */ /* 0x000fe200078e02ff */
[----:B------:R-:W-:Y:S01]  /*7a80*/  SHF.R.S32.HI R202, RZ, 0x18, R243 ;  /* 0x00000018ffca7819 */ /* 0x000fe200000114f3 */
[----:B------:R-:W-:Y:S02]  /*7a90*/  IMAD.SHL.U32 R204, R237, 0x100, RZ ;  /* 0x00000100edcc7824 */ /* 0x000fe400078e00ff */
[----:B------:R-:W-:Y:S02]  /*7aa0*/  IMAD R121, R195, R219, R121 ;  /* 0x000000dbc3797224 */ /* 0x000fe400078e0279 */
[C---:B------:R-:W-:Y:S01]  /*7ab0*/  IMAD R123, R217.reuse, R123, RZ ;  /* 0x0000007bd97b7224 */ /* 0x040fe200078e02ff */
[----:B------:R-:W-:Y:S01]  /*7ac0*/  SHF.R.S32.HI R195, RZ, 0x18, R204 ;  /* 0x00000018ffc37819 */ /* 0x000fe200000114cc */
[----:B------:R-:W-:Y:S02]  /*7ad0*/  IMAD R124, R217, R124, RZ ;  /* 0x0000007cd97c7224 */ /* 0x000fe400078e02ff */
[----:B------:R-:W-:Y:S01]  /*7ae0*/  IMAD R122, R193, R219, R122 ;  /* 0x000000dbc17a7224 */ /* 0x000fe200078e027a */
[----:B------:R-:W-:Y:S01]  /*7af0*/  SHF.R.S32.HI R193, RZ, 0x18, R203 ;  /* 0x00000018ffc17819 */ /* 0x000fe200000114cb */
[C---:B------:R-:W-:Y:S01]  /*7b00*/  IMAD R125, R217.reuse, R125, RZ ;  /* 0x0000007dd97d7224 */ /* 0x040fe200078e02ff */
[----:B------:R-:W-:Y:S01]  /*7b10*/  SHF.L.U32 R203, R240, 0x10, RZ ;  /* 0x00000010f0cb7819 */ /* 0x000fe200000006ff */
[-C--:B------:R-:W-:Y:S01]  /*7b20*/  IMAD R123, R196, R219.reuse, R123 ;  /* 0x000000dbc47b7224 */ /* 0x080fe200078e027b */
[----:B------:R-:W-:Y:S01]  /*7b30*/  SHF.R.S32.HI R196, RZ, 0x18, R206 ;  /* 0x00000018ffc47819 */ /* 0x000fe200000114ce */
[----:B------:R-:W-:Y:S01]  /*7b40*/  IMAD R124, R194, R219, R124 ;  /* 0x000000dbc27c7224 */ /* 0x000fe200078e027c */
[----:B------:R-:W-:Y:S01]  /*7b50*/  MOV R194, R205 ;  /* 0x000000cd00c27202 */ /* 0x000fe20000000f00 */
[----:B------:R-:W-:Y:S01]  /*7b60*/  IMAD R126, R217, R126, RZ ;  /* 0x0000007ed97e7224 */ /* 0x000fe200078e02ff */
[----:B------:R-:W-:Y:S01]  /*7b70*/  PRMT R205, R241, 0x8880, RZ ;  /* 0x00008880f1cd7816 */ /* 0x000fe200000000ff */
[----:B------:R-:W-:Y:S01]  /*7b80*/  IMAD R125, R193, R219, R125 ;  /* 0x000000dbc17d7224 */ /* 0x000fe200078e027d */
[----:B------:R-:W-:Y:S01]  /*7b90*/  SHF.R.S32.HI R193, RZ, 0x18, R207 ;  /* 0x00000018ffc17819 */ /* 0x000fe200000114cf */
[----:B------:R-:W-:Y:S01]  /*7ba0*/  IMAD R127, R217, R127, RZ ;  /* 0x0000007fd97f7224 */ /* 0x000fe200078e02ff */
[----:B------:R-:W-:Y:S01]  /*7bb0*/  SHF.L.U32 R206, R241, 0x10, RZ ;  /* 0x00000010f1ce7819 */ /* 0x000fe200000006ff */
[----:B------:R-:W-:Y:S02]  /*7bc0*/  IMAD R128, R217, R128, RZ ;  /* 0x00000080d9807224 */ /* 0x000fe400078e02ff */
[----:B------:R-:W-:Y:S01]  /*7bd0*/  IMAD R126, R195, R219, R126 ;  /* 0x000000dbc37e7224 */ /* 0x000fe200078e027e */
[----:B------:R-:W-:Y:S01]  /*7be0*/  SHF.R.S32.HI R195, RZ, 0x18, R213 ;  /* 0x00000018ffc37819 */ /* 0x000fe200000114d5 */
[----:B------:R-:W-:Y:S01]  /*7bf0*/  IMAD R129, R217, R129, RZ ;  /* 0x00000081d9817224 */ /* 0x000fe200078e02ff */
[----:B------:R-:W-:Y:S01]  /*7c00*/  PRMT R213, R246, 0x8880, RZ ;  /* 0x00008880f6d57816 */ /* 0x000fe200000000ff */
[-C--:B------:R-:W-:Y:S01]  /*7c10*/  IMAD R127, R197, R219.reuse, R127 ;  /* 0x000000dbc57f7224 */ /* 0x080fe200078e027f */
[----:B------:R-:W-:Y:S01]  /*7c20*/  PRMT R197, R240, 0x8880, RZ ;  /* 0x00008880f0c57816 */ /* 0x000fe200000000ff */
[-C--:B------:R-:W-:Y:S01]  /*7c30*/  IMAD R128, R194, R219.reuse, R128 ;  /* 0x000000dbc2807224 */ /* 0x080fe200078e0280 */
[----:B------:R-:W-:Y:S01]  /*7c40*/  MOV R194, R212 ;  /* 0x000000d400c27202 */ /* 0x000fe20000000f00 */
[----:B------:R-:W-:Y:S01]  /*7c50*/  IMAD R130, R217, R130, RZ ;  /* 0x00000082d9827224 */ /* 0x000fe200078e02ff */
[----:B------:R-:W-:Y:S01]  /*7c60*/  SHF.L.U32 R212, R245, 0x8, RZ ;  /* 0x00000008f5d47819 */ /* 0x000fe200000006ff */
[----:B------:R-:W-:Y:S01]  /*7c70*/  IMAD R129, R196, R219, R129 ;  /* 0x000000dbc4817224 */ /* 0x000fe200078e0281 */
[----:B------:R-:W-:Y:S01]  /*7c80*/  SHF.R.S32.HI R196, RZ, 0x18, R240 ;  /* 0x00000018ffc47819 */ /* 0x000fe200000114f0 */
[----:B------:R-:W-:Y:S02]  /*7c90*/  IMAD.SHL.U32 R215, R239, 0x100, RZ ;  /* 0x00000100efd77824 */ /* 0x000fe400078e00ff */
[C---:B------:R-:W-:Y:S02]  /*7ca0*/  IMAD R131, R217.reuse, R131, RZ ;  /* 0x00000083d9837224 */ /* 0x040fe400078e02ff */
[----:B------:R-:W-:Y:S02]  /*7cb0*/  IMAD R132, R217, R132, RZ ;  /* 0x00000084d9847224 */ /* 0x000fe400078e02ff */
[----:B------:R-:W-:Y:S01]  /*7cc0*/  IMAD R130, R193, R219, R130 ;  /* 0x000000dbc1827224 */ /* 0x000fe200078e0282 */
[----:B------:R-:W-:Y:S01]  /*7cd0*/  SHF.R.S32.HI R193, RZ, 0x18, R215 ;  /* 0x00000018ffc17819 */ /* 0x000fe200000114d7 */
[----:B------:R-:W-:Y:S01]  /*7ce0*/  IMAD R133, R217, R133, RZ ;  /* 0x00000085d9857224 */ /* 0x000fe200078e02ff */
[----:B------:R-:W-:Y:S01]  /*7cf0*/  SHF.L.U32 R215, R249, 0x10, RZ ;  /* 0x00000010f9d77819 */ /* 0x000fe200000006ff */
[-C--:B------:R-:W-:Y:S01]  /*7d00*/  IMAD R131, R198, R219.reuse, R131 ;  /* 0x000000dbc6837224 */ /* 0x080fe200078e0283 */
[----:B------:R-:W-:Y:S01]  /*7d10*/  SHF.R.S32.HI R198, RZ, 0x18, R245 ;  /* 0x00000018ffc67819 */ /* 0x000fe200000114f5 */
[-C--:B------:R-:W-:Y:S02]  /*7d20*/  IMAD R132, R194, R219.reuse, R132 ;  /* 0x000000dbc2847224 */ /* 0x080fe400078e0284 */
[----:B------:R-:W-:Y:S02]  /*7d30*/  IMAD R134, R217, R134, RZ ;  /* 0x00000086d9867224 */ /* 0x000fe400078e02ff */
[----:B------:R-:W-:Y:S02]  /*7d40*/  IMAD.SHL.U32 R204, R240, 0x100, RZ ;  /* 0x00000100f0cc7824 */ /* 0x000fe400078e00ff */
[----:B------:R-:W-:Y:S02]  /*7d50*/  IMAD R133, R195, R219, R133 ;  /* 0x000000dbc3857224 */ /* 0x000fe400078e0285 */
[C---:B------:R-:W-:Y:S01]  /*7d60*/  IMAD R135, R217.reuse, R135, RZ ;  /* 0x00000087d9877224 */ /* 0x040fe200078e02ff */
[----:B------:R-:W-:Y:S01]  /*7d70*/  SHF.R.S32.HI R195, RZ, 0x18, R204 ;  /* 0x00000018ffc37819 */ /* 0x000fe200000114cc */
[----:B------:R-:W-:Y:S01]  /*7d80*/  IMAD R136, R217, R136, RZ ;  /* 0x00000088d9887224 */ /* 0x000fe200078e02ff */
[----:B------:R-:W-:Y:S01]  /*7d90*/  SHF.L.U32 R204, R244, 0x10, RZ ;  /* 0x00000010f4cc7819 */ /* 0x000fe200000006ff */
[----:B------:R-:W-:Y:S01]  /*7da0*/  IMAD.MOV.U32 R194, RZ, RZ, R197 ;  /* 0x000000ffffc27224 */ /* 0x000fe200078e00c5 */
[----:B------:R-:W-:Y:S01]  /*7db0*/  SHF.R.S32.HI R197, RZ, 0x18, R206 ;  /* 0x00000018ffc57819 */ /* 0x000fe200000114ce */
[----:B------:R-:W-:Y:S01]  /*7dc0*/  IMAD R134, R193, R219, R134 ;  /* 0x000000dbc1867224 */ /* 0x000fe200078e0286 */
[----:B------:R-:W-:Y:S01]  /*7dd0*/  SHF.R.S32.HI R193, RZ, 0x18, R203 ;  /* 0x00000018ffc17819 */ /* 0x000fe200000114cb */
[----:B------:R-:W-:Y:S01]  /*7de0*/  IMAD R137, R217, R137, RZ ;  /* 0x00000089d9897224 */ /* 0x000fe200078e02ff */
[----:B------:R-:W-:Y:S01]  /*7df0*/  PRMT R206, R245, 0x8880, RZ ;  /* 0x00008880f5ce7816 */ /* 0x000fe200000000ff */
[-C--:B------:R-:W-:Y:S01]  /*7e00*/  IMAD R135, R200, R219.reuse, R135 ;  /* 0x000000dbc8877224 */ /* 0x080fe200078e0287 */
[----:B------:R-:W-:Y:S01]  /*7e10*/  SHF.R.S32.HI R200, RZ, 0x18, R246 ;  /* 0x00000018ffc87819 */ /* 0x000fe200000114f6 */
[----:B------:R-:W-:Y:S01]  /*7e20*/  IMAD R136, R194, R219, R136 ;  /* 0x000000dbc2887224 */ /* 0x000fe200078e0288 */
[----:B------:R-:W-:Y:S01]  /*7e30*/  MOV R194, R205 ;  /* 0x000000cd00c27202 */ /* 0x000fe20000000f00 */
        /* <DEDUP_REMOVED lines=8> */
[----:B------:R-:W-:Y:S01]  /*7ec0*/  IMAD R139, R196, R219, R139 ;  /* 0x000000dbc48b7224 */ /* 0x000fe200078e028b */
[----:B------:R-:W-:Y:S01]  /*7ed0*/  PRMT R196, R244, 0x8880, RZ ;  /* 0x00008880f4c47816 */ /* 0x000fe200000000ff */
[C---:B------:R-:W-:Y:S01]  /*7ee0*/  IMAD R140, R217.reuse, R140, RZ ;  /* 0x0000008cd98c7224 */ /* 0x040fe200078e02ff */
[----:B------:R-:W-:Y:S01]  /*7ef0*/  SHF.R.S32.HI R203, RZ, 0x18, R247 ;  /* 0x00000018ffcb7819 */ /* 0x000fe200000114f7 */
[C---:B------:R-:W-:Y:S01]  /*7f00*/  IMAD R141, R217.reuse, R141, RZ ;  /* 0x0000008dd98d7224 */ /* 0x040fe200078e02ff */
[----:B------:R-:W-:Y:S01]  /*7f10*/  SHF.L.U32 R210, R248, 0x8, RZ ;  /* 0x00000008f8d27819 */ /* 0x000fe200000006ff */
[----:B------:R-:W-:Y:S01]  /*7f20*/  STL.64 [R1+0x70], R138 ;  /* 0x0000708a01007387 */ /* 0x000fe20000100a00 */
[----:B------:R-:W-:Y:S01]  /*7f30*/  IMAD R140, R194, R219, R140 ;  /* 0x000000dbc28c7224 */ /* 0x000fe200078e028c */
[----:B------:R-:W-:Y:S01]  /*7f40*/  MOV R194, R209 ;  /* 0x000000d100c27202 */ /* 0x000fe20000000f00 */
[----:B------:R-:W-:Y:S01]  /*7f50*/  IMAD R142, R217, R142, RZ ;  /* 0x0000008ed98e7224 */ /* 0x000fe200078e02ff */
[----:B------:R-:W-:Y:S01]  /*7f60*/  SHF.L.U32 R209, R248, 0x10, RZ ;  /* 0x00000010f8d17819 */ /* 0x000fe200000006ff */
[----:B------:R-:W-:Y:S01]  /*7f70*/  IMAD R141, R197, R219, R141 ;  /* 0x000000dbc58d7224 */ /* 0x000fe200078e028d */
[----:B------:R-:W-:Y:S01]  /*7f80*/  SHF.R.S32.HI R197, RZ, 0x18, R244 ;  /* 0x00000018ffc57819 */ /* 0x000fe200000114f4 */
[----:B------:R1:W-:Y:S01]  /*7f90*/  STL.64 [R1+0x68], R136 ;  /* 0x0000688801007387 */ /* 0x0003e20000100a00 */
[C---:B------:R-:W-:Y:S02]  /*7fa0*/  IMAD R143, R217.reuse, R143, RZ ;  /* 0x0000008fd98f7224 */ /* 0x040fe400078e02ff */
[----:B------:R-:W-:Y:S02]  /*7fb0*/  IMAD.SHL.U32 R211, R242, 0x100, RZ ;  /* 0x00000100f2d37824 */ /* 0x000fe400078e00ff */
[----:B------:R-:W-:Y:S01]  /*7fc0*/  IMAD R144, R217, R144, RZ ;  /* 0x00000090d9907224 */ /* 0x000fe200078e02ff */
[----:B------:R-:W3:Y:S01]  /*7fd0*/  LDL.LU R235, [R1+0x10] ;  /* 0x0000100001eb7983 */ /* 0x000ee20000300800 */
[-C--:B------:R-:W-:Y:S01]  /*7fe0*/  IMAD R142, R193, R219.reuse, R142 ;  /* 0x000000dbc18e7224 */ /* 0x080fe200078e028e */
[----:B------:R-:W-:Y:S01]  /*7ff0*/  SHF.R.S32.HI R193, RZ, 0x18, R211 ;  /* 0x00000018ffc17819 */ /* 0x000fe200000114d3 */
[----:B------:R-:W-:Y:S01]  /*8000*/  IMAD R143, R199, R219, R143 ;  /* 0x000000dbc78f7224 */ /* 0x000fe200078e028f */
[----:B------:R-:W-:Y:S01]  /*8010*/  PRMT R211, R249, 0x8880, RZ ;  /* 0x00008880f9d37816 */ /* 0x000fe200000000ff */
[C---:B------:R-:W-:Y:S01]  /*8020*/  IMAD R145, R217.reuse, R145, RZ ;  /* 0x00000091d9917224 */ /* 0x040fe200078e02ff */
[----:B------:R-:W-:Y:S01]  /*8030*/  SHF.R.S32.HI R199, RZ, 0x18, R248 ;  /* 0x00000018ffc77819 */ /* 0x000fe200000114f8 */
[-C--:B------:R-:W-:Y:S01]  /*8040*/  IMAD R144, R194, R219.reuse, R144 ;  /* 0x000000dbc2907224 */ /* 0x080fe200078e0290 */
[----:B------:R-:W-:Y:S01]  /*8050*/  MOV R194, R214 ;  /* 0x000000d600c27202 */ /* 0x000fe20000000f00 */
[----:B------:R-:W-:Y:S02]  /*8060*/  IMAD R146, R217, R146, RZ ;  /* 0x00000092d9927224 */ /* 0x000fe400078e02ff */
[----:B------:R-:W-:Y:S01]  /*8070*/  IMAD R145, R195, R219, R145 ;  /* 0x000000dbc3917224 */ /* 0x000fe200078e0291 */
[----:B------:R-:W-:Y:S01]  /*8080*/  SHF.R.S32.HI R195, RZ, 0x18, R218 ;  /* 0x00000018ffc37819 */ /* 0x000fe200000114da */
[C---:B------:R-:W-:Y:S02]  /*8090*/  IMAD R147, R217.reuse, R147, RZ ;  /* 0x00000093d9937224 */ /* 0x040fe400078e02ff */
[----:B------:R-:W-:Y:S02]  /*80a0*/  IMAD R148, R217, R148, RZ ;  /* 0x00000094d9947224 */ /* 0x000fe400078e02ff */
[----:B------:R-:W-:Y:S01]  /*80b0*/  IMAD R146, R193, R219, R146 ;  /* 0x000000dbc1927224 */ /* 0x000fe200078e0292 */
[----:B------:R-:W-:Y:S01]  /*80c0*/  SHF.R.S32.HI R193, RZ, 0x18, R220 ;  /* 0x00000018ffc17819 */ /* 0x000fe200000114dc */
[----:B------:R-:W-:Y:S01]  /*80d0*/  IMAD R149, R217, R149, RZ ;  /* 0x00000095d9957224 */ /* 0x000fe200078e02ff */
[----:B------:R-:W-:Y:S01]  /*80e0*/  PRMT R220, R250, 0x8880, RZ ;  /* 0x00008880fadc7816 */ /* 0x000fe200000000ff */
[----:B-1----:R-:W3:Y:S01]  /*80f0*/  LDL.LU R136, [R1+0x14] ;  /* 0x0000140001887983 */ /* 0x002ee20000300800 */
[-C--:B------:R-:W-:Y:S01]  /*8100*/  IMAD R147, R201, R219.reuse, R147 ;  /* 0x000000dbc9937224 */ /* 0x080fe200078e0293 */
[----:B------:R-:W-:Y:S01]  /*8110*/  SHF.R.S32.HI R201, RZ, 0x18, R249 ;  /* 0x00000018ffc97819 */ /* 0x000fe200000114f9 */
[-C--:B------:R-:W-:Y:S01]  /*8120*/  IMAD R148, R194, R219.reuse, R148 ;  /* 0x000000dbc2947224 */ /* 0x080fe200078e0294 */
[----:B------:R-:W3:Y:S01]  /*8130*/  LDL.LU R138, [R1+0x18] ;  /* 0x00001800018a7983 */ /* 0x000ee20000300800 */
[----:B------:R-:W-:Y:S02]  /*8140*/  IMAD R150, R217, R150, RZ ;  /* 0x00000096d9967224 */ /* 0x000fe400078e02ff */
[----:B------:R-:W-:Y:S01]  /*8150*/  IMAD R149, R193, R219, R149 ;  /* 0x000000dbc1957224 */ /* 0x000fe200078e0295 */
[----:B------:R-:W-:Y:S01]  /*8160*/  SHF.R.S32.HI R193, RZ, 0x18, R205 ;  /* 0x00000018ffc17819 */ /* 0x000fe200000114cd */
[----:B------:R-:W3:Y:S01]  /*8170*/  LDL.LU R137, [R1+0x1c] ;  /* 0x00001c0001897983 */ /* 0x000ee20000300800 */
[C---:B------:R-:W-:Y:S02]  /*8180*/  IMAD R151, R217.reuse, R151, RZ ;  /* 0x00000097d9977224 */ /* 0x040fe400078e02ff */
[----:B------:R-:W-:Y:S01]  /*8190*/  IMAD R88, R217, R88, RZ ;  /* 0x00000058d9587224 */ /* 0x000fe200078e02ff */
[----:B------:R-:W3:Y:S01]  /*81a0*/  LDL.LU R234, [R1+0x20] ;  /* 0x0000200001ea7983 */ /* 0x000ee20000300800 */
[----:B------:R-:W-:Y:S01]  /*81b0*/  IMAD.MOV.U32 R194, RZ, RZ, R196 ;  /* 0x000000ffffc27224 */ /* 0x000fe200078e00c4 */
[----:B------:R-:W-:Y:S01]  /*81c0*/  SHF.R.S32.HI R196, RZ, 0x18, R204 ;  /* 0x00000018ffc47819 */ /* 0x000fe200000114cc */
[----:B------:R-:W-:Y:S01]  /*81d0*/  IMAD R150, R195, R219, R150 ;  /* 0x000000dbc3967224 */ /* 0x000fe200078e0296 */
[----:B------:R-:W-:Y:S01]  /*81e0*/  SHF.R.S32.HI R204, RZ, 0x18, R251 ;  /* 0x00000018ffcc7819 */ /* 0x000fe200000114fb */
[----:B------:R-:W-:Y:S01]  /*81f0*/  IMAD R89, R217, R89, RZ ;  /* 0x00000059d9597224 */ /* 0x000fe200078e02ff */
[----:B------:R-:W3:Y:S01]  /*8200*/  LDL.LU R139, [R1+0x24] ;  /* 0x00002400018b7983 */ /* 0x000ee20000300800 */
[-C--:B------:R-:W-:Y:S01]  /*8210*/  IMAD R151, R202, R219.reuse, R151 ;  /* 0x000000dbca977224 */ /* 0x080fe200078e0297 */
[----:B------:R-:W-:Y:S01]  /*8220*/  SHF.R.S32.HI R202, RZ, 0x18, R250 ;  /* 0x00000018ffca7819 */ /* 0x000fe200000114fa */
[-C--:B------:R-:W-:Y:S01]  /*8230*/  IMAD R88, R194, R219.reuse, R88 ;  /* 0x000000dbc2587224 */ /* 0x080fe200078e0258 */
[----:B------:R-:W-:Y:S01]  /*8240*/  MOV R194, R206 ;  /* 0x000000ce00c27202 */ /* 0x000fe20000000f00 */
[----:B------:R-:W-:Y:S02]  /*8250*/  IMAD.U32 R207, R245, 0x10000, RZ ;  /* 0x00010000f5cf7824 */ /* 0x000fe400078e00ff */
[C---:B------:R-:W-:Y:S02]  /*8260*/  IMAD R90, R217.reuse, R90, RZ ;  /* 0x0000005ad95a7224 */ /* 0x040fe400078e02ff */
[----:B------:R-:W-:Y:S01]  /*8270*/  IMAD R89, R196, R219, R89 ;  /* 0x000000dbc4597224 */ /* 0x000fe200078e0259 */
[----:B------:R-:W-:Y:S01]  /*8280*/  SHF.R.S32.HI R195, RZ, 0x18, R207 ;  /* 0x00000018ffc37819 */ /* 0x000fe200000114cf */
[C---:B------:R-:W-:Y:S01]  /*8290*/  IMAD R91, R217.reuse, R91, RZ ;  /* 0x0000005bd95b7224 */ /* 0x040fe200078e02ff */
[----:B--2---:R-:W-:Y:S01]  /*82a0*/  SHF.R.S32.HI R207, RZ, 0x18, R252 ;  /* 0x00000018ffcf7819 */ /* 0x004fe200000114fc */
[----:B------:R-:W-:Y:S02]  /*82b0*/  IMAD R92, R217, R92, RZ ;  /* 0x0000005cd95c7224 */ /* 0x000fe400078e02ff */
[-C--:B------:R-:W-:Y:S01]  /*82c0*/  IMAD R90, R193, R219.reuse, R90 ;  /* 0x000000dbc15a7224 */ /* 0x080fe200078e025a */
[----:B------:R-:W-:Y:S01]  /*82d0*/  SHF.R.S32.HI R193, RZ, 0x18, R212 ;  /* 0x00000018ffc17819 */ /* 0x000fe200000114d4 */
[----:B------:R-:W-:Y:S02]  /*82e0*/  IMAD R91, R197, R219, R91 ;  /* 0x000000dbc55b7224 */ /* 0x000fe400078e025b */
[C---:B------:R-:W-:Y:S02]  /*82f0*/  IMAD R93, R217.reuse, R93, RZ ;  /* 0x0000005dd95d7224 */ /* 0x040fe400078e02ff */
[----:B------:R-:W-:Y:S01]  /*8300*/  IMAD R92, R194, R219, R92 ;  /* 0x000000dbc25c7224 */ /* 0x000fe200078e025c */
[----:B------:R-:W-:Y:S01]  /*8310*/  MOV R194, R213 ;  /* 0x000000d500c27202 */ /* 0x000fe20000000f00 */
[----:B------:R-:W-:Y:S01]  /*8320*/  IMAD R94, R217, R94, RZ ;  /* 0x0000005ed95e7224 */ /* 0x000fe200078e02ff */
[----:B------:R-:W-:Y:S01]  /*8330*/  I2IP.S8.S32.SAT R90, R91, R90, RZ ;  /* 0x0000005a5b5a7239 */ /* 0x000fe200000014ff */
[----:B------:R-:W-:Y:S01]  /*8340*/  IMAD R93, R195, R219, R93 ;  /* 0x000000dbc35d7224 */ /* 0x000fe200078e025d */
[----:B------:R-:W-:Y:S01]  /*8350*/  SHF.R.S32.HI R195, RZ, 0x18, R223 ;  /* 0x00000018ffc37819 */ /* 0x000fe200000114df */
[----:B------:R-:W-:Y:S01]  /*8360*/  IMAD R95, R217, R95, RZ ;  /* 0x0000005fd95f7224 */ /* 0x000fe200078e02ff */
[----:B------:R-:W-:Y:S01]  /*8370*/  I2IP.S8.S32.SAT R88, R89, R88, R90 ;  /* 0x0000005859587239 */ /* 0x000fe2000000145a */
[----:B------:R-:W-:Y:S02]  /*8380*/  IMAD R96, R217, R96, RZ ;  /* 0x00000060d9607224 */ /* 0x000fe400078e02ff */
[----:B------:R-:W-:Y:S01]  /*8390*/  IMAD R94, R193, R219, R94 ;  /* 0x000000dbc15e7224 */ /* 0x000fe200078e025e */
[----:B------:R-:W-:Y:S01]  /*83a0*/  SHF.R.S32.HI R193, RZ, 0x18, R222 ;  /* 0x00000018ffc17819 */ /* 0x000fe200000114de */
[----:B------:R-:W-:Y:S02]  /*83b0*/  IMAD R97, R217, R97, RZ ;  /* 0x00000061d9617224 */ /* 0x000fe400078e02ff */
[-C--:B------:R-:W-:Y:S02]  /*83c0*/  IMAD R95, R198, R219.reuse, R95 ;  /* 0x000000dbc65f7224 */ /* 0x080fe400078e025f */
[-C--:B------:R-:W-:Y:S01]  /*83d0*/  IMAD R96, R194, R219.reuse, R96 ;  /* 0x000000dbc2607224 */ /* 0x080fe200078e0260 */
[----:B------:R-:W-:Y:S01]  /*83e0*/  MOV R194, R224 ;  /* 0x000000e000c27202 */ /* 0x000fe20000000f00 */
[----:B------:R-:W-:Y:S02]  /*83f0*/  IMAD.U32 R225, R247, 0x10000, RZ ;  /* 0x00010000f7e17824 */ /* 0x000fe400078e00ff */
[----:B------:R-:W-:Y:S02]  /*8400*/  IMAD R98, R217, R98, RZ ;  /* 0x00000062d9627224 */ /* 0x000fe400078e02ff */
[----:B------:R-:W-:Y:S01]  /*8410*/  IMAD R97, R193, R219, R97 ;  /* 0x000000dbc1617224 */ /* 0x000fe200078e0261 */
[----:B------:R-:W-:Y:S01]  /*8420*/  SHF.R.S32.HI R196, RZ, 0x18, R225 ;  /* 0x00000018ffc47819 */ /* 0x000fe200000114e1 */
[C---:B------:R-:W-:Y:S01]  /*8430*/  IMAD R99, R217.reuse, R99, RZ ;  /* 0x00000063d9637224 */ /* 0x040fe200078e02ff */
[----:B------:R-:W-:Y:S01]  /*8440*/  SHF.R.S32.HI R193, RZ, 0x18, R233 ;  /* 0x00000018ffc17819 */ /* 0x000fe200000114e9 */
[----:B------:R-:W-:Y:S02]  /*8450*/  IMAD R100, R217, R100, RZ ;  /* 0x00000064d9647224 */ /* 0x000fe400078e02ff */
[----:B------:R-:W-:Y:S01]  /*8460*/  IMAD R98, R195, R219, R98 ;  /* 0x000000dbc3627224 */ /* 0x000fe200078e0262 */
[----:B------:R-:W-:Y:S01]  /*8470*/  SHF.R.S32.HI R195, RZ, 0x18, R209 ;  /* 0x00000018ffc37819 */ /* 0x000fe200000114d1 */
[C---:B------:R-:W-:Y:S02]  /*8480*/  IMAD R101, R217.reuse, R101, RZ ;  /* 0x00000065d9657224 */ /* 0x040fe400078e02ff */
[-C--:B------:R-:W-:Y:S02]  /*8490*/  IMAD R99, R200, R219.reuse, R99 ;  /* 0x000000dbc8637224 */ /* 0x080fe400078e0263 */
[-C--:B------:R-:W-:Y:S02]  /*84a0*/  IMAD R100, R194, R219.reuse, R100 ;  /* 0x000000dbc2647224 */ /* 0x080fe400078e0264 */
[C---:B------:R-:W-:Y:S02]  /*84b0*/  IMAD R102, R217.reuse, R102, RZ ;  /* 0x00000066d9667224 */ /* 0x040fe400078e02ff */
[----:B------:R-:W-:Y:S01]  /*84c0*/  IMAD R101, R196, R219, R101 ;  /* 0x000000dbc4657224 */ /* 0x000fe200078e0265 */
[----:B------:R-:W-:Y:S01]  /*84d0*/  SHF.R.S32.HI R196, RZ, 0x18, R221 ;  /* 0x00000018ffc47819 */ /* 0x000fe200000114dd */
[C---:B------:R-:W-:Y:S02]  /*84e0*/  IMAD R103, R217.reuse, R103, RZ ;  /* 0x00000067d9677224 */ /* 0x040fe400078e02ff */
[----:B------:R-:W-:Y:S02]  /*84f0*/  IMAD R104, R217, R104, RZ ;  /* 0x00000068d9687224 */ /* 0x000fe400078e02ff */
[----:B------:R-:W-:Y:S02]  /*8500*/  IMAD.MOV.U32 R194, RZ, RZ, R208 ;  /* 0x000000ffffc27224 */ /* 0x000fe400078e00d0 */
[----:B------:R-:W-:Y:S01]  /*8510*/  IMAD R102, R193, R219, R102 ;  /* 0x000000dbc1667224 */ /* 0x000fe200078e0266 */
[----:B------:R-:W-:Y:S01]  /*8520*/  SHF.R.S32.HI R193, RZ, 0x18, R210 ;  /* 0x00000018ffc17819 */ /* 0x000fe200000114d2 */
[----:B------:R-:W-:Y:S02]  /*8530*/  IMAD R105, R217, R105, RZ ;  /* 0x00000069d9697224 */ /* 0x000fe400078e02ff */
[-C--:B------:R-:W-:Y:S02]  /*8540*/  IMAD R103, R203, R219.reuse, R103 ;  /* 0x000000dbcb677224 */ /* 0x080fe400078e0267 */
[----:B------:R-:W-:Y:S01]  /*8550*/  IMAD R104, R194, R219, R104 ;  /* 0x000000dbc2687224 */ /* 0x000fe200078e0268 */
[----:B------:R-:W-:Y:S01]  /*8560*/  MOV R194, R211 ;  /* 0x000000d300c27202 */ /* 0x000fe20000000f00 */
[C---:B------:R-:W-:Y:S02]  /*8570*/  IMAD R106, R217.reuse, R106, RZ ;  /* 0x0000006ad96a7224 */ /* 0x040fe400078e02ff */
[----:B------:R-:W-:Y:S02]  /*8580*/  IMAD R107, R217, R107, RZ ;  /* 0x0000006bd96b7224 */ /* 0x000fe400078e02ff */
[-C--:B------:R-:W-:Y:S02]  /*8590*/  IMAD R105, R195, R219.reuse, R105 ;  /* 0x000000dbc3697224 */ /* 0x080fe400078e0269 */
[----:B------:R-:W-:Y:S02]  /*85a0*/  IMAD.SHL.U32 R218, R249, 0x100, RZ ;  /* 0x00000100f9da7824 */ /* 0x000fe400078e00ff */
[-C--:B------:R-:W-:Y:S01]  /*85b0*/  IMAD R106, R193, R219.reuse, R106 ;  /* 0x000000dbc16a7224 */ /* 0x080fe200078e026a */
[----:B------:R-:W-:Y:S01]  /*85c0*/  SHF.R.S32.HI R193, RZ, 0x18, R215 ;  /* 0x00000018ffc17819 */ /* 0x000fe200000114d7 */
[----:B------:R-:W-:Y:S01]  /*85d0*/  IMAD R108, R217, R108, RZ ;  /* 0x0000006cd96c7224 */ /* 0x000fe200078e02ff */
[----:B------:R-:W-:Y:S01]  /*85e0*/  SHF.R.S32.HI R195, RZ, 0x18, R218 ;  /* 0x00000018ffc37819 */ /* 0x000fe200000114da */
[----:B------:R-:W-:Y:S01]  /*85f0*/  IMAD R107, R199, R219, R107 ;  /* 0x000000dbc76b7224 */ /* 0x000fe200078e026b */
[----:B----4-:R-:W-:Y:S01]  /*8600*/  PRMT R213, R231, 0x8880, RZ ;  /* 0x00008880e7d57816 */ /* 0x010fe200000000ff */
[----:B------:R-:W-:Y:S01]  /*8610*/  IMAD R109, R217, R109, RZ ;  /* 0x0000006dd96d7224 */ /* 0x000fe200078e02ff */
[----:B------:R-:W-:Y:S01]  /*8620*/  SHF.L.U32 R214, R231, 0x10, RZ ;  /* 0x00000010e7d67819 */ /* 0x000fe200000006ff */
[-C--:B------:R-:W-:Y:S01]  /*8630*/  IMAD R108, R194, R219.reuse, R108 ;  /* 0x000000dbc26c7224 */ /* 0x080fe200078e026c */
[----:B------:R-:W-:Y:S01]  /*8640*/  MOV R194, R220 ;  /* 0x000000dc00c27202 */ /* 0x000fe20000000f00 */
[----:B------:R-:W-:Y:S01]  /*8650*/  IMAD R110, R217, R110, RZ ;  /* 0x0000006ed96e7224 */ /* 0x000fe200078e02ff */
[C---:B-----5:R-:W-:Y:S01]  /*8660*/  PRMT R198, R232.reuse, 0x8880, RZ ;  /* 0x00008880e8c67816 */ /* 0x060fe200000000ff */
[----:B------:R-:W-:Y:S01]  /*8670*/  IMAD R109, R193, R219, R109 ;  /* 0x000000dbc16d7224 */ /* 0x000fe200078e026d */
[----:B------:R-:W-:Y:S01]  /*8680*/  SHF.R.S32.HI R193, RZ, 0x18, R226 ;  /* 0x00000018ffc17819 */ /* 0x000fe200000114e2 */
[C---:B------:R-:W-:Y:S01]  /*8690*/  IMAD R111, R217.reuse, R111, RZ ;  /* 0x0000006fd96f7224 */ /* 0x040fe200078e02ff */
[----:B------:R-:W-:Y:S01]  /*86a0*/  SHF.L.U32 R212, R232, 0x8, RZ ;  /* 0x00000008e8d47819 */ /* 0x000fe200000006ff */
[----:B------:R-:W-:Y:S01]  /*86b0*/  IMAD R112, R217, R112, RZ ;  /* 0x00000070d9707224 */ /* 0x000fe200078e02ff */
[----:B------:R-:W-:Y:S01]  /*86c0*/  SHF.R.S32.HI R197, RZ, 0x18, R232 ;  /* 0x00000018ffc57819 */ /* 0x000fe200000114e8 */
[----:B------:R-:W-:Y:S01]  /*86d0*/  IMAD R110, R195, R219, R110 ;  /* 0x000000dbc36e7224 */ /* 0x000fe200078e026e */
[----:B------:R-:W-:Y:S01]  /*86e0*/  SHF.R.S32.HI R195, RZ, 0x18, R228 ;  /* 0x00000018ffc37819 */ /* 0x000fe200000114e4 */
[----:B------:R-:W-:Y:S01]  /*86f0*/  IMAD R113, R217, R113, RZ ;  /* 0x00000071d9717224 */ /* 0x000fe200078e02ff */
[----:B------:R-:W-:Y:S01]  /*8700*/  SHF.L.U32 R223, R231, 0x8, RZ ;  /* 0x00000008e7df7819 */ /* 0x000fe200000006ff */
[-C--:B------:R-:W-:Y:S01]  /*8710*/  IMAD R111, R201, R219.reuse, R111 ;  /* 0x000000dbc96f7224 */ /* 0x080fe200078e026f */
[----:B---3--:R-:W-:Y:S01]  /*8720*/  PRMT R222, R230, 0x8880, RZ ;  /* 0x00008880e6de7816 */ /* 0x008fe200000000ff */
[----:B------:R-:W-:Y:S01]  /*8730*/  IMAD R112, R194, R219, R112 ;  /* 0x000000dbc2707224 */ /* 0x000fe200078e0270 */
[----:B------:R-:W-:Y:S01]  /*8740*/  MOV R194, R227 ;  /* 0x000000e300c27202 */ /* 0x000fe20000000f00 */
[----:B------:R-:W-:Y:S01]  /*8750*/  IMAD R113, R196, R219, R113 ;  /* 0x000000dbc4717224 */ /* 0x000fe200078e0271 */
[----:B------:R-:W-:Y:S01]  /*8760*/  SHF.R.S32.HI R196, RZ, 0x18, R214 ;  /* 0x00000018ffc47819 */ /* 0x000fe200000114d6 */
[C---:B------:R-:W-:Y:S01]  /*8770*/  IMAD R203, R217.reuse, R34, RZ ;  /* 0x00000022d9cb7224 */ /* 0x040fe200078e02ff */
[----:B------:R-:W-:Y:S01]  /*8780*/  SHF.R.S32.HI R205, RZ, 0x18, R231 ;  /* 0x00000018ffcd7819 */ /* 0x000fe200000114e7 */
[C---:B------:R-:W-:Y:S01]  /*8790*/  IMAD R201, R217.reuse, R32, RZ ;  /* 0x00000020d9c97224 */ /* 0x040fe200078e02ff */
[----:B------:R-:W-:Y:S01]  /*87a0*/  SHF.L.U32 R225, R230, 0x8, RZ ;  /* 0x00000008e6e17819 */ /* 0x000fe200000006ff */
[C---:B------:R-:W-:Y:S01]  /*87b0*/  IMAD R116, R217.reuse, R116, RZ ;  /* 0x00000074d9747224 */ /* 0x040fe200078e02ff */
[----:B------:R-:W-:Y:S01]  /*87c0*/  SHF.R.S32.HI R206, RZ, 0x18, R230 ;  /* 0x00000018ffce7819 */ /* 0x000fe200000114e6 */
[C---:B------:R-:W-:Y:S01]  /*87d0*/  IMAD R117, R217.reuse, R117, RZ ;  /* 0x00000075d9757224 */ /* 0x040fe200078e02ff */
[----:B------:R-:W-:Y:S01]  /*87e0*/  SHF.L.U32 R231, R252, 0x10, RZ ;  /* 0x00000010fce77819 */ /* 0x000fe200000006ff */
[----:B------:R-:W-:Y:S01]  /*87f0*/  IMAD.U32 R200, R232, 0x10000, RZ ;  /* 0x00010000e8c87824 */ /* 0x000fe200078e00ff */
[----:B------:R-:W-:Y:S01]  /*8800*/  SHF.L.U32 R232, R252, 0x8, RZ ;  /* 0x00000008fce87819 */ /* 0x000fe200000006ff */
[C---:B------:R-:W-:Y:S02]  /*8810*/  IMAD R56, R217.reuse, R56, RZ ;  /* 0x00000038d9387224 */ /* 0x040fe400078e02ff */
        /* <DEDUP_REMOVED lines=33> */
[----:B------:R-:W-:Y:S02]  /*8a30*/  IMAD R115, R217, R115, RZ ;  /* 0x00000073d9737224 */ /* 0x000fe400078e02ff */
[-C--:B------:R-:W-:Y:S02]  /*8a40*/  IMAD R114, R193, R219.reuse, R114 ;  /* 0x000000dbc1727224 */ /* 0x080fe400078e0272 */
[-C--:B------:R-:W-:Y:S02]  /*8a50*/  IMAD R115, R202, R219.reuse, R115 ;  /* 0x000000dbca737224 */ /* 0x080fe400078e0273 */
[-C--:B------:R-:W-:Y:S02]  /*8a60*/  IMAD R116, R194, R219.reuse, R116 ;  /* 0x000000dbc2747224 */ /* 0x080fe400078e0274 */
[----:B------:R-:W-:Y:S01]  /*8a70*/  IMAD R117, R195, R219, R117 ;  /* 0x000000dbc3757224 */ /* 0x000fe200078e0275 */
[----:B------:R-:W-:Y:S01]  /*8a80*/  SHF.R.S32.HI R195, RZ, 0x18, R212 ;  /* 0x00000018ffc37819 */ /* 0x000fe200000114d4 */
[C---:B------:R-:W-:Y:S02]  /*8a90*/  IMAD R202, R217.reuse, R33, RZ ;  /* 0x00000021d9ca7224 */ /* 0x040fe400078e02ff */
[----:B------:R-:W-:Y:S02]  /*8aa0*/  IMAD.MOV.U32 R194, RZ, RZ, R198 ;  /* 0x000000ffffc27224 */ /* 0x000fe400078e00c6 */
[----:B------:R-:W-:Y:S02]  /*8ab0*/  IMAD R198, R217, R29, RZ ;  /* 0x0000001dd9c67224 */ /* 0x000fe400078e02ff */
[----:B------:R-:W-:Y:S02]  /*8ac0*/  IMAD.SHL.U32 R229, R251, 0x100, RZ ;  /* 0x00000100fbe57824 */ /* 0x000fe400078e00ff */
[C---:B------:R-:W-:Y:S02]  /*8ad0*/  IMAD R118, R217.reuse, R118, RZ ;  /* 0x00000076d9767224 */ /* 0x040fe400078e02ff */
[C---:B------:R-:W-:Y:S01]  /*8ae0*/  IMAD R119, R217.reuse, R119, RZ ;  /* 0x00000077d9777224 */ /* 0x040fe200078e02ff */
[----:B------:R-:W-:Y:S01]  /*8af0*/  SHF.R.S32.HI R193, RZ, 0x18, R229 ;  /* 0x00000018ffc17819 */ /* 0x000fe200000114e5 */
[----:B------:R-:W-:Y:S02]  /*8b00*/  IMAD R58, R217, R58, RZ ;  /* 0x0000003ad93a7224 */ /* 0x000fe400078e02ff */
[----:B------:R-:W-:Y:S01]  /*8b10*/  IMAD.U32 R224, R230, 0x10000, RZ ;  /* 0x00010000e6e07824 */ /* 0x000fe200078e00ff */
[----:B------:R-:W-:Y:S01]  /*8b20*/  PRMT R230, R252, 0x8880, RZ ;  /* 0x00008880fce67816 */ /* 0x000fe200000000ff */
[----:B------:R-:W-:Y:S01]  /*8b30*/  IMAD R118, R193, R219, R118 ;  /* 0x000000dbc1767224 */ /* 0x000fe200078e0276 */
[----:B------:R-:W-:Y:S01]  /*8b40*/  SHF.R.S32.HI R193, RZ, 0x18, R200 ;  /* 0x00000018ffc17819 */ /* 0x000fe200000114c8 */
[----:B------:R-:W-:Y:S02]  /*8b50*/  IMAD R200, R217, R31, RZ ;  /* 0x0000001fd9c87224 */ /* 0x000fe400078e02ff */
[-C--:B------:R-:W-:Y:S02]  /*8b60*/  IMAD R119, R204, R219.reuse, R119 ;  /* 0x000000dbcc777224 */ /* 0x080fe400078e0277 */
[----:B------:R-:W-:Y:S01]  /*8b70*/  IMAD R56, R194, R219, R56 ;  /* 0x000000dbc2387224 */ /* 0x000fe200078e0238 */
[----:B------:R-:W-:Y:S01]  /*8b80*/  MOV R194, R213 ;  /* 0x000000d500c27202 */ /* 0x000fe20000000f00 */
[----:B------:R-:W-:Y:S02]  /*8b90*/  IMAD R57, R193, R219, R57 ;  /* 0x000000dbc1397224 */ /* 0x000fe400078e0239 */
[----:B------:R-:W-:Y:S02]  /*8ba0*/  IMAD R204, R217, R35, RZ ;  /* 0x00000023d9cc7224 */ /* 0x000fe400078e02ff */
[-C--:B------:R-:W-:Y:S02]  /*8bb0*/  IMAD R58, R195, R219.reuse, R58 ;  /* 0x000000dbc33a7224 */ /* 0x080fe400078e023a */
[-C--:B------:R-:W-:Y:S02]  /*8bc0*/  IMAD R59, R197, R219.reuse, R59 ;  /* 0x000000dbc53b7224 */ /* 0x080fe400078e023b */
[C---:B------:R-:W-:Y:S02]  /*8bd0*/  IMAD R197, R217.reuse, R28, RZ ;  /* 0x0000001cd9c57224 */ /* 0x040fe400078e02ff */
[-C--:B------:R-:W-:Y:S02]  /*8be0*/  IMAD R60, R194, R219.reuse, R60 ;  /* 0x000000dbc23c7224 */ /* 0x080fe400078e023c */
[----:B------:R-:W-:Y:S02]  /*8bf0*/  IMAD R61, R196, R219, R61 ;  /* 0x000000dbc43d7224 */ /* 0x000fe400078e023d */
[C---:B------:R-:W-:Y:S02]  /*8c00*/  IMAD R196, R217.reuse, R27, RZ ;  /* 0x0000001bd9c47224 */ /* 0x040fe400078e02ff */
[C---:B------:R-:W-:Y:S01]  /*8c10*/  IMAD R193, R217.reuse, R24, RZ ;  /* 0x00000018d9c17224 */ /* 0x040fe200078e02ff */
[----:B------:R-:W-:Y:S01]  /*8c20*/  SHF.R.S32.HI R24, RZ, 0x18, R223 ;  /* 0x00000018ff187819 */ /* 0x000fe200000114df */
[C---:B------:R-:W-:Y:S01]  /*8c30*/  IMAD R195, R217.reuse, R26, RZ ;  /* 0x0000001ad9c37224 */ /* 0x040fe200078e02ff */
[----:B------:R-:W-:Y:S01]  /*8c40*/  I2IP.S8.S32.SAT R26, R4, R3, RZ ;  /* 0x00000003041a7239 */ /* 0x000fe200000014ff */
[----:B------:R-:W-:Y:S01]  /*8c50*/  IMAD.MOV.U32 R3, RZ, RZ, R222 ;  /* 0x000000ffff037224 */ /* 0x000fe200078e00de */
[----:B------:R-:W-:Y:S01]  /*8c60*/  SHF.R.S32.HI R4, RZ, 0x18, R224 ;  /* 0x00000018ff047819 */ /* 0x000fe200000114e0 */
[----:B------:R-:W-:Y:S02]  /*8c70*/  IMAD R62, R24, R219, R62 ;  /* 0x000000db183e7224 */ /* 0x000fe400078e023e */
[C---:B------:R-:W-:Y:S01]  /*8c80*/  IMAD R194, R217.reuse, R25, RZ ;  /* 0x00000019d9c27224 */ /* 0x040fe200078e02ff */
[----:B------:R-:W-:Y:S01]  /*8c90*/  I2IP.S8.S32.SAT R25, R8, R7, RZ ;  /* 0x0000000708197239 */ /* 0x000fe200000014ff */
[C---:B------:R-:W-:Y:S01]  /*8ca0*/  IMAD R63, R217.reuse, R63, RZ ;  /* 0x0000003fd93f7224 */ /* 0x040fe200078e02ff */
[----:B------:R-:W-:Y:S01]  /*8cb0*/  SHF.R.S32.HI R7, RZ, 0x18, R225 ;  /* 0x00000018ff077819 */ /* 0x000fe200000114e1 */
[----:B------:R-:W-:Y:S02]  /*8cc0*/  IMAD R66, R217, R66, RZ ;  /* 0x00000042d9427224 */ /* 0x000fe400078e02ff */
[-C--:B------:R-:W-:Y:S02]  /*8cd0*/  IMAD R63, R205, R219.reuse, R63 ;  /* 0x000000dbcd3f7224 */ /* 0x080fe400078e023f */
[-C--:B------:R-:W-:Y:S01]  /*8ce0*/  IMAD R64, R3, R219.reuse, R64 ;  /* 0x000000db03407224 */ /* 0x080fe200078e0240 */
[----:B------:R-:W-:Y:S01]  /*8cf0*/  MOV R3, R230 ;  /* 0x000000e600037202 */ /* 0x000fe20000000f00 */
[-C--:B------:R-:W-:Y:S01]  /*8d00*/  IMAD R65, R4, R219.reuse, R65 ;  /* 0x000000db04417224 */ /* 0x080fe200078e0241 */
[----:B------:R-:W-:Y:S01]  /*8d10*/  SHF.R.S32.HI R4, RZ, 0x18, R231 ;  /* 0x00000018ff047819 */ /* 0x000fe200000114e7 */
[----:B------:R-:W-:Y:S01]  /*8d20*/  IMAD R66, R7, R219, R66 ;  /* 0x000000db07427224 */ /* 0x000fe200078e0242 */
[C---:B------:R-:W-:Y:S01]  /*8d30*/  PRMT R218, R235.reuse, 0x8880, RZ ;  /* 0x00008880ebda7816 */ /* 0x040fe200000000ff */
[C---:B------:R-:W-:Y:S01]  /*8d40*/  IMAD.SHL.U32 R243, R235.reuse, 0x100, RZ ;  /* 0x00000100ebf37824 */ /* 0x040fe200078e00ff */
[----:B------:R-:W-:Y:S01]  /*8d50*/  SHF.L.U32 R220, R235, 0x10, RZ ;  /* 0x00000010ebdc7819 */ /* 0x000fe200000006ff */
[C---:B------:R-:W-:Y:S01]  /*8d60*/  IMAD R67, R217.reuse, R67, RZ ;  /* 0x00000043d9437224 */ /* 0x040fe200078e02ff */
[----:B------:R-:W-:Y:S01]  /*8d70*/  SHF.R.S32.HI R208, RZ, 0x18, R235 ;  /* 0x00000018ffd07819 */ /* 0x000fe200000114eb */
[----:B------:R-:W-:Y:S01]  /*8d80*/  IMAD R71, R217, R71, RZ ;  /* 0x00000047d9477224 */ /* 0x000fe200078e02ff */
[----:B------:R-:W-:Y:S01]  /*8d90*/  SHF.R.S32.HI R7, RZ, 0x18, R232 ;  /* 0x00000018ff077819 */ /* 0x000fe200000114e8 */
[-C--:B------:R-:W-:Y:S01]  /*8da0*/  IMAD R67, R206, R219.reuse, R67 ;  /* 0x000000dbce437224 */ /* 0x080fe200078e0243 */
[----:B------:R-:W-:Y:S01]  /*8db0*/  SHF.R.S32.HI R8, RZ, 0x18, R220 ;  /* 0x00000018ff087819 */ /* 0x000fe200000114dc */
[-C--:B------:R-:W-:Y:S01]  /*8dc0*/  IMAD R68, R3, R219.reuse, R68 ;  /* 0x000000db03447224 */ /* 0x080fe200078e0244 */
[----:B------:R-:W-:Y:S01]  /*8dd0*/  MOV R3, R218 ;  /* 0x000000da00037202 */ /* 0x000fe20000000f00 */
[----:B------:R-:W-:Y:S01]  /*8de0*/  IMAD R69, R4, R219, R69 ;  /* 0x000000db04457224 */ /* 0x000fe200078e0245 */
[----:B------:R-:W-:Y:S01]  /*8df0*/  I2IP.S8.S32.SAT R4, R12, R11, RZ ;  /* 0x0000000b0c047239 */ /* 0x000fe200000014ff */
[-C--:B------:R-:W-:Y:S01]  /*8e00*/  IMAD R70, R7, R219.reuse, R70 ;  /* 0x000000db07467224 */ /* 0x080fe200078e0246 */
[----:B------:R-:W-:Y:S01]  /*8e10*/  I2IP.S8.S32.SAT R62, R63, R62, RZ ;  /* 0x0000003e3f3e7239 */ /* 0x000fe200000014ff */
[-C--:B------:R-:W-:Y:S02]  /*8e20*/  IMAD R71, R207, R219.reuse, R71 ;  /* 0x000000dbcf477224 */ /* 0x080fe400078e0247 */
[-C--:B------:R-:W-:Y:S02]  /*8e30*/  IMAD R72, R3, R219.reuse, R72 ;  /* 0x000000db03487224 */ /* 0x080fe400078e0248 */
[----:B------:R-:W-:Y:S01]  /*8e40*/  IMAD R73, R8, R219, R73 ;  /* 0x000000db08497224 */ /* 0x000fe200078e0249 */
[C---:B------:R-:W-:Y:S01]  /*8e50*/  PRMT R244, R136.reuse, 0x8880, RZ ;  /* 0x0000888088f47816 */ /* 0x040fe200000000ff */
[C---:B------:R-:W-:Y:S01]  /*8e60*/  IMAD R74, R217.reuse, R74, RZ ;  /* 0x0000004ad94a7224 */ /* 0x040fe200078e02ff */
[C---:B------:R-:W-:Y:S01]  /*8e70*/  SHF.L.U32 R245, R136.reuse, 0x10, RZ ;  /* 0x0000001088f57819 */ /* 0x040fe200000006ff */
[C---:B------:R-:W-:Y:S01]  /*8e80*/  IMAD R78, R217.reuse, R78, RZ ;  /* 0x0000004ed94e7224 */ /* 0x040fe200078e02ff */
[----:B------:R-:W-:Y:S01]  /*8e90*/  SHF.L.U32 R235, R136, 0x8, RZ ;  /* 0x0000000888eb7819 */ /* 0x000fe200000006ff */
[C---:B------:R-:W-:Y:S01]  /*8ea0*/  IMAD.SHL.U32 R246, R138.reuse, 0x100, RZ ;  /* 0x000001008af67824 */ /* 0x040fe200078e00ff */
[----:B------:R-:W-:Y:S01]  /*8eb0*/  SHF.R.S32.HI R209, RZ, 0x18, R136 ;  /* 0x00000018ffd17819 */ /* 0x000fe20000011488 */
[C---:B------:R-:W-:Y:S01]  /*8ec0*/  IMAD R79, R217.reuse, R79, RZ ;  /* 0x0000004fd94f7224 */ /* 0x040fe200078e02ff */
[C---:B------:R-:W-:Y:S01]  /*8ed0*/  PRMT R136, R138.reuse, 0x8880, RZ ;  /* 0x000088808a887816 */ /* 0x040fe200000000ff */
[C---:B------:R-:W-:Y:S01]  /*8ee0*/  IMAD R82, R217.reuse, R82, RZ ;  /* 0x00000052d9527224 */ /* 0x040fe200078e02ff */
[----:B------:R-:W-:Y:S01]  /*8ef0*/  SHF.L.U32 R238, R138, 0x10, RZ ;  /* 0x000000108aee7819 */ /* 0x000fe200000006ff */
[C---:B------:R-:W-:Y:S01]  /*8f00*/  IMAD R83, R217.reuse, R83, RZ ;  /* 0x00000053d9537224 */ /* 0x040fe200078e02ff */
[----:B------:R-:W-:Y:S01]  /*8f10*/  SHF.R.S32.HI R210, RZ, 0x18, R138 ;  /* 0x00000018ffd27819 */ /* 0x000fe2000001148a */
[----:B------:R-:W-:Y:S01]  /*8f20*/  IMAD R86, R217, R86, RZ ;  /* 0x00000056d9567224 */ /* 0x000fe200078e02ff */
[----:B------:R-:W-:Y:S01]  /*8f30*/  PRMT R240, R137, 0x8880, RZ ;  /* 0x0000888089f07816 */ /* 0x000fe200000000ff */
[----:B------:R-:W-:Y:S01]  /*8f40*/  IMAD R87, R217, R87, RZ ;  /* 0x00000057d9577224 */ /* 0x000fe200078e02ff */
[----:B------:R-:W-:Y:S01]  /*8f50*/  SHF.L.U32 R237, R137, 0x10, RZ ;  /* 0x0000001089ed7819 */ /* 0x000fe200000006ff */
[----:B------:R-:W-:Y:S01]  /*8f60*/  IMAD R38, R217, R38, RZ ;  /* 0x00000026d9267224 */ /* 0x000fe200078e02ff */
[----:B------:R-:W-:Y:S01]  /*8f70*/  SHF.L.U32 R138, R137, 0x8, RZ ;  /* 0x00000008898a7819 */ /* 0x000fe200000006ff */
[----:B------:R-:W-:Y:S01]  /*8f80*/  IMAD.U32 R251, R139, 0x10000, RZ ;  /* 0x000100008bfb7824 */ /* 0x000fe200078e00ff */
[----:B------:R-:W-:Y:S01]  /*8f90*/  SHF.R.S32.HI R211, RZ, 0x18, R137 ;  /* 0x00000018ffd37819 */ /* 0x000fe20000011489 */
[C---:B------:R-:W-:Y:S01]  /*8fa0*/  IMAD R46, R217.reuse, R46, RZ ;  /* 0x0000002ed92e7224 */ /* 0x040fe200078e02ff */
[----:B------:R-:W-:Y:S01]  /*8fb0*/  MOV R228, R238 ;  /* 0x000000ee00e47202 */ /* 0x000fe20000000f00 */
[----:B------:R-:W2:Y:S01]  /*8fc0*/  LDL.LU R137, [R1+0x28] ;  /* 0x0000280001897983 */ /* 0x000ea20000300800 */
[----:B------:R-:W-:Y:S01]  /*8fd0*/  MOV R27, R235 ;  /* 0x000000eb001b7202 */ /* 0x000fe20000000f00 */
[----:B------:R-:W-:Y:S01]  /*8fe0*/  IMAD R47, R217, R47, RZ ;  /* 0x0000002fd92f7224 */ /* 0x000fe200078e02ff */
[C---:B------:R-:W-:Y:S01]  /*8ff0*/  PRMT R250, R139.reuse, 0x8880, RZ ;  /* 0x000088808bfa7816 */ /* 0x040fe200000000ff */
[----:B------:R-:W3:Y:S01]  /*9000*/  LDL.LU R199, [R1+0x2c] ;  /* 0x00002c0001c77983 */ /* 0x000ee20000300800 */
[----:B------:R-:W-:Y:S01]  /*9010*/  SHF.L.U32 R252, R139, 0x8, RZ ;  /* 0x000000088bfc7819 */ /* 0x000fe200000006ff */
[C---:B------:R-:W-:Y:S01]  /*9020*/  IMAD R50, R217.reuse, R50, RZ ;  /* 0x00000032d9327224 */ /* 0x040fe200078e02ff */
[----:B------:R-:W-:Y:S01]  /*9030*/  SHF.R.S32.HI R213, RZ, 0x18, R139 ;  /* 0x00000018ffd57819 */ /* 0x000fe2000001148b */
[----:B------:R-:W4:Y:S01]  /*9040*/  LDL.LU R226, [R1+0x30] ;  /* 0x0000300001e27983 */ /* 0x000f220000300800 */
[----:B------:R-:W-:Y:S01]  /*9050*/  MOV R35, R138 ;  /* 0x0000008a00237202 */ /* 0x000fe20000000f00 */
[C---:B------:R-:W-:Y:S01]  /*9060*/  IMAD R51, R217.reuse, R51, RZ ;  /* 0x00000033d9337224 */ /* 0x040fe200078e02ff */
[----:B------:R-:W-:Y:S01]  /*9070*/  I2IP.S8.S32.SAT R138, R10, R9, R4 ;  /* 0x000000090a8a7239 */ /* 0x000fe20000001404 */
[----:B------:R-:W5:Y:S01]  /*9080*/  LDL.LU R233, [R1+0x34] ;  /* 0x0000340001e97983 */ /* 0x000f620000300800 */
[----:B------:R-:W-:Y:S01]  /*9090*/  I2IP.S8.S32.SAT R4, R192, R191, RZ ;  /* 0x000000bfc0047239 */ /* 0x000fe200000014ff */
[C---:B------:R-:W-:Y:S01]  /*90a0*/  IMAD R54, R217.reuse, R54, RZ ;  /* 0x00000036d9367224 */ /* 0x040fe200078e02ff */
[C---:B------:R-:W-:Y:S01]  /*90b0*/  PRMT R247, R234.reuse, 0x8880, RZ ;  /* 0x00008880eaf77816 */ /* 0x040fe200000000ff */
[----:B------:R-:W4:Y:S01]  /*90c0*/  LDL.LU R238, [R1+0x38] ;  /* 0x0000380001ee7983 */ /* 0x000f220000300800 */
[C---:B------:R-:W-:Y:S01]  /*90d0*/  SHF.L.U32 R248, R234.reuse, 0x10, RZ ;  /* 0x00000010eaf87819 */ /* 0x040fe200000006ff */
[----:B------:R-:W-:Y:S01]  /*90e0*/  IMAD R55, R217, R55, RZ ;  /* 0x00000037d9377224 */ /* 0x000fe200078e02ff */
[----:B------:R-:W-:Y:S01]  /*90f0*/  SHF.L.U32 R249, R234, 0x8, RZ ;  /* 0x00000008eaf97819 */ /* 0x000fe200000006ff */
[----:B------:R-:W4:Y:S01]  /*9100*/  LDL.LU R28, [R1+0x3c] ;  /* 0x00003c00011c7983 */ /* 0x000f220000300800 */
[----:B------:R-:W-:Y:S02]  /*9110*/  SHF.R.S32.HI R212, RZ, 0x18, R234 ;  /* 0x00000018ffd47819 */ /* 0x000fe400000114ea */
[----:B------:R-:W-:Y:S01]  /*9120*/  I2IP.S8.S32.SAT R9, R190, R189, R4 ;  /* 0x000000bdbe097239 */ /* 0x000fe20000001404 */
[----:B------:R-:W1:Y:S01]  /*9130*/  S2R R235, SR_TID.X ;  /* 0x0000000000eb7919 */ /* 0x000e620000002100 */
[----:B------:R-:W-:Y:S02]  /*9140*/  I2IP.S8.S32.SAT R4, R167, R166, RZ ;  /* 0x000000a6a7047239 */ /* 0x000fe400000014ff */
[----:B------:R-:W-:Y:S02]  /*9150*/  MOV R12, R245 ;  /* 0x000000f5000c7202 */ /* 0x000fe40000000f00 */
[----:B------:R-:W-:Y:S02]  /*9160*/  I2IP.S8.S32.SAT R191, R165, R164, R4 ;  /* 0x000000a4a5bf7239 */ /* 0x000fe40000001404 */
[----:B------:R-:W-:Y:S02]  /*9170*/  MOV R11, R244 ;  /* 0x000000f4000b7202 */ /* 0x000fe40000000f00 */
[----:B------:R-:W-:Y:S02]  /*9180*/  MOV R31, R237 ;  /* 0x000000ed001f7202 */ /* 0x000fe40000000f00 */
[----:B------:R-:W-:Y:S02]  /*9190*/  I2IP.S8.S32.SAT R4, R183, R182, RZ ;  /* 0x000000b6b7047239 */ /* 0x000fe400000014ff */
[----:B------:R-:W-:Y:S02]  /*91a0*/  MOV R164, R11 ;  /* 0x0000000b00a47202 */ /* 0x000fe40000000f00 */
[C---:B-1----:R-:W-:Y:S01]  /*91b0*/  SHF.L.U32 R8, R235.reuse, 0x5, RZ ;  /* 0x00000005eb087819 */ /* 0x042fe200000006ff */
[----:B------:R-:W-:Y:S03]  /*91c0*/  IMAD.SHL.U32 R3, R235, 0x4, RZ ;  /* 0x00000004eb037824 */ /* 0x000fe600078e00ff */
[C---:B------:R-:W-:Y:S02]  /*91d0*/  LOP3.LUT R7, R8.reuse, 0x80, RZ, 0xc0, !PT ;  /* 0x0000008008077812 */ /* 0x040fe400078ec0ff */
[----:B------:R-:W-:Y:S02]  /*91e0*/  LOP3.LUT P0, RZ, R8, 0x80, RZ, 0xc0, !PT ;  /* 0x0000008008ff7812 */ /* 0x000fe4000780c0ff */
[----:B------:R-:W-:Y:S02]  /*91f0*/  LOP3.LUT R7, R7, 0x10, R3, 0xf8, !PT ;  /* 0x0000001007077812 */ /* 0x000fe400078ef803 */
[----:B------:R-:W-:Y:S02]  /*9200*/  I2IP.S8.S32.SAT R3, R16, R15, RZ ;  /* 0x0000000f10037239 */ /* 0x000fe400000014ff */
[----:B------:R-:W-:Y:S02]  /*9210*/  MOV R16, R136 ;  /* 0x0000008800107202 */ /* 0x000fe40000000f00 */
[----:B------:R-:W-:Y:S01]  /*9220*/  I2IP.S8.S32.SAT R136, R2, R0, R26 ;  /* 0x0000000002887239 */ /* 0x000fe2000000141a */
[----:B------:R-:W-:Y:S01]  /*9230*/  IMAD.MOV.U32 R2, RZ, RZ, R246 ;  /* 0x000000ffff027224 */ /* 0x000fe200078e00f6 */
[----:B------:R-:W-:Y:S02]  /*9240*/  I2IP.S8.S32.SAT R0, R20, R19, RZ ;  /* 0x0000001314007239 */ /* 0x000fe400000014ff */
[----:B------:R-:W-:Y:S02]  /*9250*/  MOV R15, R27 ;  /* 0x0000001b000f7202 */ /* 0x000fe40000000f00 */
[----:B------:R-:W-:Y:S02]  /*9260*/  MOV R27, R243 ;  /* 0x000000f3001b7202 */ /* 0x000fe40000000f00 */
[----:B------:R-:W-:Y:S03]  /*9270*/  MOV R26, R228 ;  /* 0x000000e4001a7202 */ /* 0x000fe60000000f00 */
[----:B------:R-:W-:Y:S01]  /*9280*/  IMAD.MOV.U32 R165, RZ, RZ, R27 ;  /* 0x000000ffffa57224 */ /* 0x000fe200078e001b */
[C---:B--2---:R-:W-:Y:S02]  /*9290*/  PRMT R236, R137.reuse, 0x8880, RZ ;  /* 0x0000888089ec7816 */ /* 0x044fe400000000ff */
[C---:B------:R-:W-:Y:S02]  /*92a0*/  SHF.L.U32 R221, R137.reuse, 0x10, RZ ;  /* 0x0000001089dd7819 */ /* 0x040fe400000006ff */
[----:B------:R-:W-:Y:S01]  /*92b0*/  SHF.L.U32 R139, R137, 0x8, RZ ;  /* 0x00000008898b7819 */ /* 0x000fe200000006ff */
[----:B------:R-:W-:Y:S01]  /*92c0*/  IMAD.MOV.U32 R32, RZ, RZ, R236 ;  /* 0x000000ffff207224 */ /* 0x000fe200078e00ec */
[----:B------:R-:W-:Y:S01]  /*92d0*/  SHF.R.S32.HI R214, RZ, 0x18, R137 ;  /* 0x00000018ffd67819 */ /* 0x000fe20000011489 */
[C---:B---3--:R-:W-:Y:S01]  /*92e0*/  IMAD.U32 R242, R199.reuse, 0x10000, RZ ;  /* 0x00010000c7f27824 */ /* 0x048fe200078e00ff */
[----:B------:R-:W-:Y:S02]  /*92f0*/  SHF.L.U32 R137, R199, 0x8, RZ ;  /* 0x00000008c7897819 */ /* 0x000fe400000006ff */
[----:B------:R-:W-:Y:S02]  /*9300*/  MOV R34, R139 ;  /* 0x0000008b00227202 */ /* 0x000fe40000000f00 */
[----:B------:R-:W-:Y:S01]  /*9310*/  I2IP.S8.S32.SAT R139, R14, R13, R3 ;  /* 0x0000000d0e8b7239 */ /* 0x000fe20000001403 */
[----:B------:R-:W-:Y:S01]  /*9320*/  IMAD.MOV.U32 R24, RZ, RZ, R137 ;  /* 0x000000ffff187224 */ /* 0x000fe200078e0089 */
[----:B------:R-:W-:Y:S01]  /*9330*/  I2IP.S8.S32.SAT R137, R6, R5, R25 ;  /* 0x0000000506897239 */ /* 0x000fe20000001419 */
[----:B-----5:R-:W-:Y:S01]  /*9340*/  IMAD.SHL.U32 R229, R233, 0x100, RZ ;  /* 0x00000100e9e57824 */ /* 0x020fe200078e00ff */
[----:B------:R-:W-:Y:S02]  /*9350*/  I2IP.S8.S32.SAT R3, R184, R23, RZ ;  /* 0x00000017b8037239 */ /* 0x000fe400000014ff */
[----:B------:R-:W-:Y:S02]  /*9360*/  MOV R25, R2 ;  /* 0x0000000200197202 */ /* 0x000fe40000000f00 */
[----:B------:R-:W-:Y:S01]  /*9370*/  I2IP.S8.S32.SAT R2, R188, R187, RZ ;  /* 0x000000bbbc027239 */ /* 0x000fe200000014ff */
[----:B----4-:R-:W-:Y:S01]  /*9380*/  IMAD.SHL.U32 R241, R28, 0x100, RZ ;  /* 0x000001001cf17824 */ /* 0x010fe200078e00ff */
[----:B------:R-:W-:Y:S02]  /*9390*/  I2IP.S8.S32.SAT R6, R22, R21, R3 ;  /* 0x0000001516067239 */ /* 0x000fe40000001403 */
[----:B------:R-:W-:Y:S02]  /*93a0*/  I2IP.S8.S32.SAT R5, R18, R17, R0 ;  /* 0x0000001112057239 */ /* 0x000fe40000001400 */
[----:B------:R-:W-:Y:S01]  /*93b0*/  I2IP.S8.S32.SAT R10, R186, R185, R2 ;  /* 0x000000b9ba0a7239 */ /* 0x000fe20000001402 */
[----:B------:R-:W-:Y:S01]  /*93c0*/  IMAD.MOV.U32 R185, RZ, RZ, R24 ;  /* 0x000000ffffb97224 */ /* 0x000fe200078e0018 */
[----:B------:R-:W-:Y:S02]  /*93d0*/  I2IP.S8.S32.SAT R3, R159, R158, RZ ;  /* 0x0000009e9f037239 */ /* 0x000fe400000014ff */
[----:B------:R-:W-:Y:S02]  /*93e0*/  PRMT R234, R199, 0x8880, RZ ;  /* 0x00008880c7ea7816 */ /* 0x000fe400000000ff */
[----:B------:R-:W-:Y:S02]  /*93f0*/  I2IP.S8.S32.SAT R0, R155, R154, RZ ;  /* 0x0000009a9b007239 */ /* 0x000fe400000014ff */
[----:B------:R-:W-:Y:S01]  /*9400*/  I2IP.S8.S32.SAT R2, R163, R162, RZ ;  /* 0x000000a2a3027239 */ /* 0x000fe200000014ff */
[----:B------:R-:W-:Y:S01]  /*9410*/  IMAD.MOV.U32 R163, RZ, RZ, R32 ;  /* 0x000000ffffa37224 */ /* 0x000fe200078e0020 */
[C---:B------:R-:W-:Y:S02]  /*9420*/  PRMT R223, R226.reuse, 0x8880, RZ ;  /* 0x00008880e2df7816 */ /* 0x040fe400000000ff */
[C---:B------:R-:W-:Y:S02]  /*9430*/  SHF.L.U32 R224, R226.reuse, 0x10, RZ ;  /* 0x00000010e2e07819 */ /* 0x040fe400000006ff */
[----:B------:R-:W-:Y:S02]  /*9440*/  SHF.L.U32 R225, R226, 0x8, RZ ;  /* 0x00000008e2e17819 */ /* 0x000fe400000006ff */
[----:B------:R-:W-:Y:S02]  /*9450*/  SHF.R.S32.HI R205, RZ, 0x18, R226 ;  /* 0x00000018ffcd7819 */ /* 0x000fe400000114e2 */
[C---:B------:R-:W-:Y:S02]  /*9460*/  PRMT R226, R233.reuse, 0x8880, RZ ;  /* 0x00008880e9e27816 */ /* 0x040fe400000000ff */
[----:B------:R-:W-:Y:S02]  /*9470*/  SHF.L.U32 R227, R233, 0x10, RZ ;  /* 0x00000010e9e37819 */ /* 0x000fe400000006ff */
[----:B------:R-:W-:Y:S02]  /*9480*/  SHF.R.S32.HI R206, RZ, 0x18, R233 ;  /* 0x00000018ffce7819 */ /* 0x000fe400000114e9 */
[C---:B------:R-:W-:Y:S02]  /*9490*/  PRMT R232, R238.reuse, 0x8880, RZ ;  /* 0x00008880eee87816 */ /* 0x040fe400000000ff */
[C---:B------:R-:W-:Y:S02]  /*94a0*/  SHF.L.U32 R233, R238.reuse, 0x10, RZ ;  /* 0x00000010eee97819 */ /* 0x040fe400000006ff */
[----:B------:R-:W-:Y:S02]  /*94b0*/  SHF.L.U32 R235, R238, 0x8, RZ ;  /* 0x00000008eeeb7819 */ /* 0x000fe400000006ff */
[----:B------:R-:W-:Y:S02]  /*94c0*/  SHF.R.S32.HI R207, RZ, 0x18, R238 ;  /* 0x00000018ffcf7819 */ /* 0x000fe400000114ee */
[----:B------:R-:W-:Y:S02]  /*94d0*/  I2IP.S8.S32.SAT R189, R157, R156, R3 ;  /* 0x0000009c9dbd7239 */ /* 0x000fe40000001403 */
[----:B------:R-:W-:Y:S01]  /*94e0*/  SHF.R.S32.HI R215, RZ, 0x18, R199 ;  /* 0x00000018ffd77819 */ /* 0x000fe200000114c7 */
[----:B------:R-:W-:Y:S01]  /*94f0*/  IMAD R199, R217, R30, RZ ;  /* 0x0000001ed9c77224 */ /* 0x000fe200078e02ff */
[C---:B------:R-:W-:Y:S02]  /*9500*/  PRMT R238, R28.reuse, 0x8880, RZ ;  /* 0x000088801cee7816 */ /* 0x040fe400000000ff */
[----:B------:R-:W-:Y:S02]  /*9510*/  SHF.L.U32 R239, R28, 0x10, RZ ;  /* 0x000000101cef7819 */ /* 0x000fe400000006ff */
[----:B------:R-:W-:Y:S01]  /*9520*/  SHF.R.S32.HI R218, RZ, 0x18, R28 ;  /* 0x00000018ffda7819 */ /* 0x000fe2000001141c */
[----:B------:R-:W-:Y:S01]  /*9530*/  IMAD.MOV.U32 R28, RZ, RZ, R234 ;  /* 0x000000ffff1c7224 */ /* 0x000fe200078e00ea */
[----:B------:R-:W-:Y:S01]  /*9540*/  I2IP.S8.S32.SAT R188, R153, R152, R0 ;  /* 0x0000009899bc7239 */ /* 0x000fe20000001400 */
[----:B------:R-:W2:Y:S01]  /*9550*/  LDL.LU R234, [R1+0x40] ;  /* 0x0000400001ea7983 */ /* 0x000ea20000300800 */
[----:B------:R-:W-:Y:S02]  /*9560*/  I2IP.S8.S32.SAT R190, R161, R160, R2 ;  /* 0x000000a0a1be7239 */ /* 0x000fe40000001402 */
[----:B------:R-:W-:Y:S01]  /*9570*/  I2IP.S8.S32.SAT R3, R171, R170, RZ ;  /* 0x000000aaab037239 */ /* 0x000fe200000014ff */
[----:B------:R-:W3:Y:S01]  /*9580*/  LDL.LU R220, [R1+0x44] ;  /* 0x0000440001dc7983 */ /* 0x000ee20000300800 */
[----:B------:R-:W-:Y:S01]  /*9590*/  I2IP.S8.S32.SAT R2, R175, R174, RZ ;  /* 0x000000aeaf027239 */ /* 0x000fe200000014ff */
[----:B------:R-:W-:Y:S01]  /*95a0*/  IMAD.MOV.U32 R175, RZ, RZ, R16 ;  /* 0x000000ffffaf7224 */ /* 0x000fe200078e0010 */
[----:B------:R-:W-:Y:S02]  /*95b0*/  I2IP.S8.S32.SAT R0, R179, R178, RZ ;  /* 0x000000b2b3007239 */ /* 0x000fe400000014ff */
[----:B------:R-:W-:Y:S02]  /*95c0*/  MOV R29, R242 ;  /* 0x000000f2001d7202 */ /* 0x000fe40000000f00 */
[----:B------:R-:W-:Y:S02]  /*95d0*/  MOV R30, R240 ;  /* 0x000000f0001e7202 */ /* 0x000fe40000000f00 */
[----:B------:R-:W-:Y:S02]  /*95e0*/  MOV R33, R221 ;  /* 0x000000dd00217202 */ /* 0x000fe40000000f00 */
[----:B------:R-:W-:Y:S01]  /*95f0*/  I2IP.S8.S32.SAT R168, R169, R168, R3 ;  /* 0x000000a8a9a87239 */ /* 0x000fe20000001403 */
[----:B------:R-:W4:Y:S01]  /*9600*/  LDL.LU R221, [R1+0x48] ;  /* 0x0000480001dd7983 */ /* 0x000f220000300800 */
[----:B------:R-:W-:Y:S02]  /*9610*/  I2IP.S8.S32.SAT R169, R173, R172, R2 ;  /* 0x000000acada97239 */ /* 0x000fe40000001402 */
[----:B------:R-:W-:Y:S01]  /*9620*/  I2IP.S8.S32.SAT R170, R177, R176, R0 ;  /* 0x000000b0b1aa7239 */ /* 0x000fe20000001400 */
[----:B------:R-:W5:Y:S01]  /*9630*/  LDL.LU R222, [R1+0x4c] ;  /* 0x00004c0001de7983 */ /* 0x000f620000300800 */
[----:B------:R-:W-:Y:S01]  /*9640*/  LOP3.LUT R187, R7, 0xf60, R8, 0xf8, !PT ;  /* 0x00000f6007bb7812 */ /* 0x000fe200078ef808 */
[----:B------:R-:W-:Y:S01]  /*9650*/  IMAD.MOV.U32 R176, RZ, RZ, R6 ;  /* 0x000000ffffb07224 */ /* 0x000fe200078e0006 */
[----:B------:R-:W-:Y:S01]  /*9660*/  MOV R173, R10 ;  /* 0x0000000a00ad7202 */ /* 0x000fe20000000f00 */
[----:B------:R-:W5:Y:S01]  /*9670*/  LDL.LU R154, [R1+0x50] ;  /* 0x00005000019a7983 */ /* 0x000f620000300800 */
[----:B------:R-:W-:Y:S02]  /*9680*/  MOV R172, R9 ;  /* 0x0000000900ac7202 */ /* 0x000fe40000000f00 */
        /* <DEDUP_REMOVED lines=9> */
[----:B------:R-:W-:Y:S02]  /*9720*/  MOV R155, R34 ;  /* 0x00000022009b7202 */ /* 0x000fe40000000f00 */
[----:B------:R-:W-:Y:S02]  /*9730*/  MOV R162, R33 ;  /* 0x0000002100a27202 */ /* 0x000fe40000000f00 */
[----:B------:R-:W-:Y:S02]  /*9740*/  MOV R161, R31 ;  /* 0x0000001f00a17202 */ /* 0x000fe40000000f00 */
[----:B------:R-:W-:Y:S02]  /*9750*/  MOV R166, R30 ;  /* 0x0000001e00a67202 */ /* 0x000fe40000000f00 */
[----:B------:R-:W-:Y:S02]  /*9760*/  MOV R186, R29 ;  /* 0x0000001d00ba7202 */ /* 0x000fe40000000f00 */
[----:B------:R-:W-:Y:S02]  /*9770*/  MOV R192, R28 ;  /* 0x0000001c00c07202 */ /* 0x000fe40000000f00 */
[----:B------:R-:W-:Y:S02]  /*9780*/  I2IP.S8.S32.SAT R171, R181, R180, R4 ;  /* 0x000000b4b5ab7239 */ /* 0x000fe40000001404 */
[----:B------:R-:W-:Y:S01]  /*9790*/  I2IP.S8.S32.SAT R0, R131, R130, RZ ;  /* 0x0000008283007239 */ /* 0x000fe200000014ff */
[----:B------:R-:W1:Y:S01]  /*97a0*/  LDTM.x32 R4, tmem[UR4+0xc0] ;  /* 0x0000c004000479ee */ /* 0x000e6200082c0000 */
[----:B------:R-:W-:Y:S01]  /*97b0*/  I2IP.S8.S32.SAT R3, R123, R122, RZ ;  /* 0x0000007a7b037239 */ /* 0x000fe200000014ff */
[----:B------:R-:W-:Y:S01]  /*97c0*/  UMOV UR4, 0x400 ;  /* 0x0000040000047882 */ /* 0x000fe20000000000 */
[----:B------:R-:W-:Y:S01]  /*97d0*/  I2IP.S8.S32.SAT R2, R127, R126, RZ ;  /* 0x0000007e7f027239 */ /* 0x000fe200000014ff */
[----:B------:R-:W-:Y:S01]  /*97e0*/  ULEA UR4, UR6, UR4, 0x18 ;  /* 0x0000000406047291 */ /* 0x000fe2000f8ec0ff */
[----:B------:R-:W-:Y:S01]  /*97f0*/  I2IP.S8.S32.SAT R158, R129, R128, R0 ;  /* 0x00000080819e7239 */ /* 0x000fe20000001400 */
[----:B------:R-:W-:Y:S01]  /*9800*/  NOP ;  /* 0x0000000000007918 */ /* 0x000fe20000000000 */
[----:B------:R-:W-:Y:S01]  /*9810*/  I2IP.S8.S32.SAT R156, R121, R120, R3 ;  /* 0x00000078799c7239 */ /* 0x000fe20000001403 */
[----:B------:R-:W-:Y:S01]  /*9820*/  ULEA UR5, UR43, UR4, 0x3 ;  /* 0x000000042b057291 */ /* 0x000fe2000f8e18ff */
[----:B------:R-:W-:Y:S02]  /*9830*/  I2IP.S8.S32.SAT R157, R125, R124, R2 ;  /* 0x0000007c7d9d7239 */ /* 0x000fe40000001402 */
[----:B------:R-:W-:Y:S01]  /*9840*/  IADD3 R0, PT, PT, R187, UR4, RZ ;  /* 0x00000004bb007c10 */ /* 0x000fe2000fffe0ff */
[----:B------:R-:W-:Y:S01]  /*9850*/  UIADD3 UR5, UPT, UPT, UR5, 0x80, URZ ;  /* 0x0000008005057890 */ /* 0x000fe2000fffe0ff */
[----:B------:R-:W-:Y:S02]  /*9860*/  I2IP.S8.S32.SAT R159, R135, R134, RZ ;  /* 0x00000086879f7239 */ /* 0x000fe400000014ff */
[----:B------:R-:W-:Y:S01]  /*9870*/  MOV R180, R177 ;  /* 0x000000b100b47202 */ /* 0x000fe20000000f00 */
[----:B------:R-:W-:Y:S01]  /*9880*/  UPRMT UR5, UR6, 0x654, UR5 ;  /* 0x0000065406057896 */ /* 0x000fe20008000005 */
[----:B------:R-:W-:Y:S02]  /*9890*/  MOV R181, R176 ;  /* 0x000000b000b57202 */ /* 0x000fe40000000f00 */
[----:B------:R-:W-:Y:S02]  /*98a0*/  MOV R183, R172 ;  /* 0x000000ac00b77202 */ /* 0x000fe40000000f00 */
[----:B------:R-:W-:Y:S01]  /*98b0*/  I2IP.S8.S32.SAT R159, R133, R132, R159 ;  /* 0x00000084859f7239 */ /* 0x000fe2000000149f */
[C---:B-1----:R-:W-:Y:S03]  /*98c0*/  IMAD R2, R217.reuse, R5, RZ ;  /* 0x00000005d9027224 */ /* 0x042fe600078e02ff */
[----:B------:R-:W-:Y:S01]  /*98d0*/  SYNCS.ARRIVE.TRANS64.RED.A1T0 RZ, [UR5], RZ ;  /* 0x000000ffffff79a7 */ /* 0x000fe20008100405 */
[----:B------:R1:W-:Y:S01]  /*98e0*/  STS.128 [R187+UR4+0x7100], R136 ;  /* 0x00710088bb007988 */ /* 0x0003e20008000c04 */
[C---:B------:R-:W-:Y:S01]  /*98f0*/  IMAD R5, R217.reuse, R9, RZ ;  /* 0x00000009d9057224 */ /* 0x040fe200078e02ff */
[----:B------:R-:W-:Y:S01]  /*9900*/  UIADD3 UR5, UPT, UPT, UR43, 0x1, URZ ;  /* 0x000000012b057890 */ /* 0x000fe2000fffe0ff */
[C---:B------:R-:W-:Y:S02]  /*9910*/  IMAD R9, R217.reuse, R13, RZ ;  /* 0x0000000dd9097224 */ /* 0x040fe400078e02ff */
[C---:B------:R-:W-:Y:S02]  /*9920*/  IMAD R13, R217.reuse, R17, RZ ;  /* 0x00000011d90d7224 */ /* 0x040fe400078e02ff */
[C---:B------:R-:W-:Y:S02]  /*9930*/  IMAD R17, R217.reuse, R21, RZ ;  /* 0x00000015d9117224 */ /* 0x040fe400078e02ff */
[C---:B------:R-:W-:Y:S02]  /*9940*/  IMAD R21, R217.reuse, R25, RZ ;  /* 0x00000019d9157224 */ /* 0x040fe400078e02ff */
[C---:B------:R-:W-:Y:S02]  /*9950*/  IMAD R25, R217.reuse, R29, RZ ;  /* 0x0000001dd9197224 */ /* 0x040fe400078e02ff */
[----:B------:R-:W-:Y:S01]  /*9960*/  IMAD R29, R217, R33, RZ ;  /* 0x00000021d91d7224 */ /* 0x000fe200078e02ff */
[----:B------:R-:W-:Y:S01]  /*9970*/  I2IP.S8.S32.SAT R33, R147, R146, RZ ;  /* 0x0000009293217239 */ /* 0x000fe200000014ff */
[C---:B------:R-:W-:Y:S02]  /*9980*/  IMAD R19, R217.reuse, R19, RZ ;  /* 0x00000013d9137224 */ /* 0x040fe400078e02ff */
[C---:B------:R-:W-:Y:S02]  /*9990*/  IMAD R3, R217.reuse, R6, RZ ;  /* 0x00000006d9037224 */ /* 0x040fe400078e02ff */
[C---:B------:R-:W-:Y:S02]  /*99a0*/  IMAD R6, R217.reuse, R10, RZ ;  /* 0x0000000ad9067224 */ /* 0x040fe400078e02ff */
[C---:B------:R-:W-:Y:S02]  /*99b0*/  IMAD R10, R217.reuse, R14, RZ ;  /* 0x0000000ed90a7224 */ /* 0x040fe400078e02ff */
[C---:B------:R-:W-:Y:S02]  /*99c0*/  IMAD R14, R217.reuse, R18, RZ ;  /* 0x00000012d90e7224 */ /* 0x040fe400078e02ff */
[C---:B------:R-:W-:Y:S02]  /*99d0*/  IMAD R18, R217.reuse, R22, RZ ;  /* 0x00000016d9127224 */ /* 0x040fe400078e02ff */
[C---:B------:R-:W-:Y:S02]  /*99e0*/  IMAD R22, R217.reuse, R26, RZ ;  /* 0x0000001ad9167224 */ /* 0x040fe400078e02ff */
[C---:B------:R-:W-:Y:S01]  /*99f0*/  IMAD R26, R217.reuse, R30, RZ ;  /* 0x0000001ed91a7224 */ /* 0x040fe200078e02ff */
[----:B-1----:R-:W5:Y:S01]  /*9a00*/  LDL.LU.64 R138, [R1+0x70] ;  /* 0x00007000018a7983 */ /* 0x002f620000300a00 */
[----:B------:R-:W-:Y:S01]  /*9a10*/  IMAD R30, R217, R34, RZ ;  /* 0x00000022d91e7224 */ /* 0x000fe200078e02ff */
[----:B------:R-:W-:Y:S01]  /*9a20*/  I2IP.S8.S32.SAT R34, R143, R142, RZ ;  /* 0x0000008e8f227239 */ /* 0x000fe200000014ff */
[C---:B------:R-:W-:Y:S02]  /*9a30*/  IMAD R7, R217.reuse, R7, RZ ;  /* 0x00000007d9077224 */ /* 0x040fe400078e02ff */
[C---:B------:R-:W-:Y:S01]  /*9a40*/  IMAD R11, R217.reuse, R11, RZ ;  /* 0x0000000bd90b7224 */ /* 0x040fe200078e02ff */
[----:B------:R-:W5:Y:S01]  /*9a50*/  LDL.LU.64 R136, [R1+0x68] ;  /* 0x0000680001887983 */ /* 0x000f620000300a00 */
[C---:B------:R-:W-:Y:S02]  /*9a60*/  IMAD R15, R217.reuse, R15, RZ ;  /* 0x0000000fd90f7224 */ /* 0x040fe400078e02ff */
[C---:B------:R-:W-:Y:S02]  /*9a70*/  IMAD R23, R217.reuse, R23, RZ ;  /* 0x00000017d9177224 */ /* 0x040fe400078e02ff */
[C---:B------:R-:W-:Y:S02]  /*9a80*/  IMAD R27, R217.reuse, R27, RZ ;  /* 0x0000001bd91b7224 */ /* 0x040fe400078e02ff */
[C---:B------:R-:W-:Y:S02]  /*9a90*/  IMAD R31, R217.reuse, R31, RZ ;  /* 0x0000001fd91f7224 */ /* 0x040fe400078e02ff */
[----:B------:R-:W-:Y:S01]  /*9aa0*/  IMAD R35, R217, R35, RZ ;  /* 0x00000023d9237224 */ /* 0x000fe200078e02ff */
[C---:B--2---:R-:W-:Y:S02]  /*9ab0*/  PRMT R228, R234.reuse, 0x8880, RZ ;  /* 0x00008880eae47816 */ /* 0x044fe400000000ff */
[C---:B------:R-:W-:Y:S02]  /*9ac0*/  SHF.L.U32 R230, R234.reuse, 0x10, RZ ;  /* 0x00000010eae67819 */ /* 0x040fe400000006ff */
[----:B------:R-:W-:Y:S01]  /*9ad0*/  SHF.L.U32 R231, R234, 0x8, RZ ;  /* 0x00000008eae77819 */ /* 0x000fe200000006ff */
[C---:B---3--:R-:W-:Y:S01]  /*9ae0*/  IMAD.SHL.U32 R237, R220.reuse, 0x100, RZ ;  /* 0x00000100dced7824 */ /* 0x048fe200078e00ff */
[----:B------:R-:W-:Y:S02]  /*9af0*/  SHF.R.S32.HI R184, RZ, 0x18, R234 ;  /* 0x00000018ffb87819 */ /* 0x000fe400000114ea */
[C---:B------:R-:W-:Y:S02]  /*9b00*/  PRMT R234, R220.reuse, 0x8880, RZ ;  /* 0x00008880dcea7816 */ /* 0x040fe400000000ff */
[----:B------:R-:W-:Y:S02]  /*9b10*/  SHF.L.U32 R236, R220, 0x10, RZ ;  /* 0x00000010dcec7819 */ /* 0x000fe400000006ff */
[----:B------:R-:W-:Y:S02]  /*9b20*/  SHF.R.S32.HI R220, RZ, 0x18, R220 ;  /* 0x00000018ffdc7819 */ /* 0x000fe400000114dc */
[C---:B----4-:R-:W-:Y:S02]  /*9b30*/  PRMT R240, R221.reuse, 0x8880, RZ ;  /* 0x00008880ddf07816 */ /* 0x050fe400000000ff */
[C---:B------:R-:W-:Y:S02]  /*9b40*/  SHF.L.U32 R242, R221.reuse, 0x10, RZ ;  /* 0x00000010ddf27819 */ /* 0x040fe400000006ff */
[----:B------:R-:W-:Y:S01]  /*9b50*/  SHF.L.U32 R243, R221, 0x8, RZ ;  /* 0x00000008ddf37819 */ /* 0x000fe200000006ff */
[C---:B-----5:R-:W-:Y:S01]  /*9b60*/  IMAD.SHL.U32 R246, R222.reuse, 0x100, RZ ;  /* 0x00000100def67824 */ /* 0x060fe200078e00ff */
[----:B------:R-:W-:Y:S02]  /*9b70*/  PRMT R244, R222, 0x8880, RZ ;  /* 0x00008880def47816 */ /* 0x000fe400000000ff */
[C---:B------:R-:W-:Y:S02]  /*9b80*/  PRMT R124, R154.reuse, 0x8880, RZ ;  /* 0x000088809a7c7816 */ /* 0x040fe400000000ff */
[C---:B------:R-:W-:Y:S02]  /*9b90*/  SHF.L.U32 R125, R154.reuse, 0x10, RZ ;  /* 0x000000109a7d7819 */ /* 0x040fe400000006ff */
[----:B------:R-:W-:Y:S01]  /*9ba0*/  SHF.L.U32 R126, R154, 0x8, RZ ;  /* 0x000000089a7e7819 */ /* 0x000fe200000006ff */
[----:B------:R-:W-:Y:S01]  /*9bb0*/  IMAD.U32 R131, R152, 0x10000, RZ ;  /* 0x0001000098837824 */ /* 0x000fe200078e00ff */
[----:B------:R-:W-:Y:S02]  /*9bc0*/  SHF.R.S32.HI R120, RZ, 0x18, R154 ;  /* 0x00000018ff787819 */ /* 0x000fe4000001149a */
[C---:B------:R-:W-:Y:S02]  /*9bd0*/  PRMT R127, R153.reuse, 0x8880, RZ ;  /* 0x00008880997f7816 */ /* 0x040fe400000000ff */
[C---:B------:R-:W-:Y:S02]  /*9be0*/  SHF.L.U32 R128, R153.reuse, 0x10, RZ ;  /* 0x0000001099807819 */ /* 0x040fe400000006ff */
[----:B------:R-:W-:Y:S02]  /*9bf0*/  SHF.L.U32 R129, R153, 0x8, RZ ;  /* 0x0000000899817819 */ /* 0x000fe400000006ff */
[----:B------:R-:W-:Y:S01]  /*9c00*/  SHF.R.S32.HI R121, RZ, 0x18, R153 ;  /* 0x00000018ff797819 */ /* 0x000fe20000011499 */
[----:B------:R-:W-:Y:S01]  /*9c10*/  IMAD.SHL.U32 R153, R182, 0x100, RZ ;  /* 0x00000100b6997824 */ /* 0x000fe200078e00ff */
[C---:B------:R-:W-:Y:S02]  /*9c20*/  PRMT R130, R152.reuse, 0x8880, RZ ;  /* 0x0000888098827816 */ /* 0x040fe400000000ff */
[----:B------:R-:W-:Y:S02]  /*9c30*/  SHF.L.U32 R134, R152, 0x8, RZ ;  /* 0x0000000898867819 */ /* 0x000fe400000006ff */
[----:B------:R-:W-:Y:S02]  /*9c40*/  SHF.R.S32.HI R122, RZ, 0x18, R152 ;  /* 0x00000018ff7a7819 */ /* 0x000fe40000011498 */
[----:B------:R-:W-:Y:S02]  /*9c50*/  PRMT R135, R182, 0x8880, RZ ;  /* 0x00008880b6877816 */ /* 0x000fe400000000ff */
[C---:B------:R-:W-:Y:S01]  /*9c60*/  IADD3 R154, PT, PT, R0.reuse, 0x10, RZ ;  /* 0x00000010009a7810 */ /* 0x040fe20007ffe0ff */
[----:B------:R-:W-:Y:S01]  /*9c70*/  @P0 VIADD R154, R0, 0xfffffff0 ;  /* 0xfffffff0009a0836 */ /* 0x000fe20000000000 */
[----:B------:R-:W-:Y:S01]  /*9c80*/  SHF.L.U32 R152, R182, 0x10, RZ ;  /* 0x00000010b6987819 */ /* 0x000fe200000006ff */
[C---:B------:R-:W-:Y:S01]  /*9c90*/  IMAD R0, R217.reuse, R4, RZ ;  /* 0x00000004d9007224 */ /* 0x040fe200078e02ff */
[----:B------:R-:W-:Y:S01]  /*9ca0*/  SHF.R.S32.HI R123, RZ, 0x18, R182 ;  /* 0x00000018ff7b7819 */ /* 0x000fe200000114b6 */
[C---:B------:R-:W-:Y:S01]  /*9cb0*/  IMAD R4, R217.reuse, R8, RZ ;  /* 0x00000008d9047224 */ /* 0x040fe200078e02ff */
[----:B------:R-:W-:Y:S01]  /*9cc0*/  MOV R182, R173 ;  /* 0x000000ad00b67202 */ /* 0x000fe20000000f00 */
[C---:B------:R-:W-:Y:S01]  /*9cd0*/  IMAD R8, R217.reuse, R12, RZ ;  /* 0x0000000cd9087224 */ /* 0x040fe200078e02ff */
[----:B------:R-:W-:Y:S01]  /*9ce0*/  SHF.R.S32.HI R221, RZ, 0x18, R221 ;  /* 0x00000018ffdd7819 */ /* 0x000fe200000114dd */
[C---:B------:R-:W-:Y:S01]  /*9cf0*/  IMAD R12, R217.reuse, R16, RZ ;  /* 0x00000010d90c7224 */ /* 0x040fe200078e02ff */
[----:B------:R-:W-:Y:S01]  /*9d00*/  SHF.L.U32 R245, R222, 0x10, RZ ;  /* 0x00000010def57819 */ /* 0x000fe200000006ff */
[----:B------:R-:W-:Y:S01]  /*9d10*/  STS.128 [R154+0x7100], R180 ;  /* 0x007100b49a007388 */ /* 0x000fe20000000c00 */
[----:B------:R-:W-:Y:S01]  /*9d20*/  SHF.R.S32.HI R222, RZ, 0x18, R222 ;  /* 0x00000018ffde7819 */ /* 0x000fe200000114de */
[C---:B------:R-:W-:Y:S02]  /*9d30*/  IMAD R16, R217.reuse, R20, RZ ;  /* 0x00000014d9107224 */ /* 0x040fe400078e02ff */
[C---:B------:R-:W-:Y:S02]  /*9d40*/  IMAD R20, R217.reuse, R24, RZ ;  /* 0x00000018d9147224 */ /* 0x040fe400078e02ff */
[C---:B------:R-:W-:Y:S02]  /*9d50*/  IMAD R24, R217.reuse, R28, RZ ;  /* 0x0000001cd9187224 */ /* 0x040fe400078e02ff */
[----:B------:R-:W-:Y:S01]  /*9d60*/  IMAD R28, R217, R32, RZ ;  /* 0x00000020d91c7224 */ /* 0x000fe200078e02ff */
[----:B------:R-:W-:Y:S01]  /*9d70*/  I2IP.S8.S32.SAT R32, R151, R150, RZ ;  /* 0x0000009697207239 */ /* 0x000fe200000014ff */
[----:B------:R-:W-:Y:S08]  /*9d80*/  STS.128 [R187+UR4+0x8100], R188 ;  /* 0x008100bcbb007988 */ /* 0x000ff00008000c04 */
[----:B------:R-:W-:Y:S08]  /*9d90*/  STS.128 [R154+0x8100], R168 ;  /* 0x008100a89a007388 */ /* 0x000ff00000000c00 */
[----:B------:R-:W-:Y:S01]  /*9da0*/  STS.128 [R187+UR4+0x9100], R156 ;  /* 0x0091009cbb007988 */ /* 0x000fe20008000c04 */
[----:B------:R-:W-:Y:S02]  /*9db0*/  I2IP.S8.S32.SAT R132, R139, R138, RZ ;  /* 0x0000008a8b847239 */ /* 0x000fe400000014ff */
[----:B------:R-:W-:Y:S02]  /*9dc0*/  I2IP.S8.S32.SAT R139, R149, R148, R32 ;  /* 0x00000094958b7239 */ /* 0x000fe40000001420 */
[----:B------:R-:W-:Y:S02]  /*9dd0*/  I2IP.S8.S32.SAT R32, R103, R102, RZ ;  /* 0x0000006667207239 */ /* 0x000fe400000014ff */
[----:B------:R-:W-:Y:S02]  /*9de0*/  I2IP.S8.S32.SAT R136, R137, R136, R132 ;  /* 0x0000008889887239 */ /* 0x000fe40000001484 */
[----:B------:R-:W-:Y:S02]  /*9df0*/  I2IP.S8.S32.SAT R137, R141, R140, R34 ;  /* 0x0000008c8d897239 */ /* 0x000fe40000001422 */
[----:B------:R-:W-:Y:S02]  /*9e00*/  I2IP.S8.S32.SAT R138, R145, R144, R33 ;  /* 0x00000090918a7239 */ /* 0x000fe40000001421 */
[----:B------:R-:W-:Y:S02]  /*9e10*/  I2IP.S8.S32.SAT R34, R95, R94, RZ ;  /* 0x0000005e5f227239 */ /* 0x000fe400000014ff */
[----:B------:R-:W-:Y:S01]  /*9e20*/  I2IP.S8.S32.SAT R33, R99, R98, RZ ;  /* 0x0000006263217239 */ /* 0x000fe200000014ff */
[----:B------:R-:W-:Y:S01]  /*9e30*/  STS.128 [R154+0x9100], R136 ;  /* 0x009100889a007388 */ /* 0x000fe20000000c00 */
[----:B------:R-:W-:Y:S02]  /*9e40*/  I2IP.S8.S32.SAT R91, R101, R100, R32 ;  /* 0x00000064655b7239 */ /* 0x000fe40000001420 */
[----:B------:R-:W-:Y:S02]  /*9e50*/  I2IP.S8.S32.SAT R32, R119, R118, RZ ;  /* 0x0000007677207239 */ /* 0x000fe400000014ff */
[----:B------:R-:W-:Y:S02]  /*9e60*/  I2IP.S8.S32.SAT R89, R93, R92, R34 ;  /* 0x0000005c5d597239 */ /* 0x000fe40000001422 */
[----:B------:R-:W-:Y:S02]  /*9e70*/  I2IP.S8.S32.SAT R90, R97, R96, R33 ;  /* 0x00000060615a7239 */ /* 0x000fe40000001421 */
[----:B------:R-:W-:Y:S02]  /*9e80*/  I2IP.S8.S32.SAT R92, R107, R106, RZ ;  /* 0x0000006a6b5c7239 */ /* 0x000fe400000014ff */
[----:B------:R-:W-:Y:S01]  /*9e90*/  I2IP.S8.S32.SAT R33, R115, R114, RZ ;  /* 0x0000007273217239 */ /* 0x000fe200000014ff */
[----:B------:R-:W-:Y:S01]  /*9ea0*/  STS.128 [R187+UR4+0xa100], R88 ;  /* 0x00a10058bb007988 */ /* 0x000fe20008000c04 */
[----:B------:R-:W-:Y:S02]  /*9eb0*/  I2IP.S8.S32.SAT R107, R117, R116, R32 ;  /* 0x00000074756b7239 */ /* 0x000fe40000001420 */
[----:B------:R-:W-:Y:S02]  /*9ec0*/  SHF.R.S32.HI R32, RZ, 0x18, R165 ;  /* 0x00000018ff207819 */ /* 0x000fe400000114a5 */
[----:B------:R-:W-:Y:S02]  /*9ed0*/  I2IP.S8.S32.SAT R106, R113, R112, R33 ;  /* 0x00000070716a7239 */ /* 0x000fe40000001421 */
[----:B------:R-:W-:Y:S01]  /*9ee0*/  I2IP.S8.S32.SAT R33, R59, R58, RZ ;  /* 0x0000003a3b217239 */ /* 0x000fe200000014ff */
[-C--:B------:R-:W-:Y:S01]  /*9ef0*/  IMAD R74, R32, R219.reuse, R74 ;  /* 0x000000db204a7224 */ /* 0x080fe200078e024a */
[----:B------:R-:W-:Y:S01]  /*9f00*/  I2IP.S8.S32.SAT R34, R111, R110, RZ ;  /* 0x0000006e6f227239 */ /* 0x000fe200000014ff */
[-C--:B------:R-:W-:Y:S01]  /*9f10*/  IMAD R75, R208, R219.reuse, R75 ;  /* 0x000000dbd04b7224 */ /* 0x080fe200078e024b */
[----:B------:R-:W-:Y:S02]  /*9f20*/  MOV R32, R164 ;  /* 0x000000a400207202 */ /* 0x000fe40000000f00 */
[----:B------:R-:W-:Y:S02]  /*9f30*/  I2IP.S8.S32.SAT R56, R57, R56, R33 ;  /* 0x0000003839387239 */ /* 0x000fe40000001421 */
[----:B------:R-:W-:Y:S01]  /*9f40*/  I2IP.S8.S32.SAT R104, R105, R104, R92 ;  /* 0x0000006869687239 */ /* 0x000fe2000000145c */
[-C--:B------:R-:W-:Y:S01]  /*9f50*/  IMAD R76, R32, R219.reuse, R76 ;  /* 0x000000db204c7224 */ /* 0x080fe200078e024c */
[----:B------:R-:W-:Y:S02]  /*9f60*/  SHF.R.S32.HI R33, RZ, 0x18, R179 ;  /* 0x00000018ff217819 */ /* 0x000fe400000114b3 */
[----:B------:R-:W-:Y:S02]  /*9f70*/  I2IP.S8.S32.SAT R105, R109, R108, R34 ;  /* 0x0000006c6d697239 */ /* 0x000fe40000001422 */
[----:B------:R-:W-:Y:S01]  /*9f80*/  SHF.R.S32.HI R34, RZ, 0x18, R178 ;  /* 0x00000018ff227819 */ /* 0x000fe200000114b2 */
[----:B------:R-:W-:Y:S01]  /*9f90*/  IMAD R77, R33, R219, R77 ;  /* 0x000000db214d7224 */ /* 0x000fe200078e024d */
[----:B------:R-:W-:Y:S01]  /*9fa0*/  MOV R32, R175 ;  /* 0x000000af00207202 */ /* 0x000fe20000000f00 */
[----:B------:R-:W-:Y:S01]  /*9fb0*/  STS.128 [R154+0xa100], R104 ;  /* 0x00a100689a007388 */ /* 0x000fe20000000c00 */
[----:B------:R-:W-:Y:S01]  /*9fc0*/  SHF.R.S32.HI R33, RZ, 0x18, R174 ;  /* 0x00000018ff217819 */ /* 0x000fe200000114ae */
[-C--:B------:R-:W-:Y:S01]  /*9fd0*/  IMAD R78, R34, R219.reuse, R78 ;  /* 0x000000db224e7224 */ /* 0x080fe200078e024e */
[----:B------:R-:W-:Y:S01]  /*9fe0*/  SHF.R.S32.HI R34, RZ, 0x18, R167 ;  /* 0x00000018ff227819 */ /* 0x000fe200000114a7 */
[-C--:B------:R-:W-:Y:S01]  /*9ff0*/  IMAD R79, R209, R219.reuse, R79 ;  /* 0x000000dbd14f7224 */ /* 0x080fe200078e024f */
[----:B------:R-:W-:Y:S01]  /*a000*/  I2IP.S8.S32.SAT R58, R67, R66, RZ ;  /* 0x00000042433a7239 */ /* 0x000fe200000014ff */
[-C--:B------:R-:W-:Y:S01]  /*a010*/  IMAD R80, R32, R219.reuse, R80 ;  /* 0x000000db20507224 */ /* 0x080fe200078e0250 */
[----:B------:R-:W-:Y:S01]  /*a020*/  MOV R32, R166 ;  /* 0x000000a600207202 */ /* 0x000fe20000000f00 */
[-C--:B------:R-:W-:Y:S01]  /*a030*/  IMAD R81, R33, R219.reuse, R81 ;  /* 0x000000db21517224 */ /* 0x080fe200078e0251 */
[----:B------:R-:W-:Y:S01]  /*a040*/  SHF.R.S32.HI R33, RZ, 0x18, R161 ;  /* 0x00000018ff217819 */ /* 0x000fe200000114a1 */
[-C--:B------:R-:W-:Y:S01]  /*a050*/  IMAD R82, R34, R219.reuse, R82 ;  /* 0x000000db22527224 */ /* 0x080fe200078e0252 */
[----:B------:R-:W-:Y:S01]  /*a060*/  SHF.R.S32.HI R34, RZ, 0x18, R160 ;  /* 0x00000018ff227819 */ /* 0x000fe200000114a0 */
[-C--:B------:R-:W-:Y:S01]  /*a070*/  IMAD R83, R210, R219.reuse, R83 ;  /* 0x000000dbd2537224 */ /* 0x080fe200078e0253 */
[----:B------:R-:W-:Y:S01]  /*a080*/  I2IP.S8.S32.SAT R59, R71, R70, RZ ;  /* 0x00000046473b7239 */ /* 0x000fe200000014ff */
[----:B------:R-:W-:Y:S01]  /*a090*/  IMAD R84, R32, R219, R84 ;  /* 0x000000db20547224 */ /* 0x000fe200078e0254 */
[----:B------:R-:W-:Y:S01]  /*a0a0*/  MOV R32, R247 ;  /* 0x000000f700207202 */ /* 0x000fe20000000f00 */
[-C--:B------:R-:W-:Y:S01]  /*a0b0*/  IMAD R85, R33, R219.reuse, R85 ;  /* 0x000000db21557224 */ /* 0x080fe200078e0255 */
[----:B------:R-:W-:Y:S01]  /*a0c0*/  I2IP.S8.S32.SAT R57, R61, R60, R62 ;  /* 0x0000003c3d397239 */ /* 0x000fe2000000143e */
[-C--:B------:R-:W-:Y:S01]  /*a0d0*/  IMAD R86, R34, R219.reuse, R86 ;  /* 0x000000db22567224 */ /* 0x080fe200078e0256 */
[----:B------:R-:W-:Y:S01]  /*a0e0*/  I2IP.S8.S32.SAT R58, R65, R64, R58 ;  /* 0x00000040413a7239 */ /* 0x000fe2000000143a */
[-C--:B------:R-:W-:Y:S01]  /*a0f0*/  IMAD R87, R211, R219.reuse, R87 ;  /* 0x000000dbd3577224 */ /* 0x080fe200078e0257 */
[----:B------:R-:W-:Y:S01]  /*a100*/  I2IP.S8.S32.SAT R59, R69, R68, R59 ;  /* 0x00000044453b7239 */ /* 0x000fe2000000143b */
[-C--:B------:R-:W-:Y:S01]  /*a110*/  IMAD R193, R32, R219.reuse, R193 ;  /* 0x000000db20c17224 */ /* 0x080fe200078e02c1 */
[----:B------:R-:W-:Y:S01]  /*a120*/  SHF.R.S32.HI R33, RZ, 0x18, R248 ;  /* 0x00000018ff217819 */ /* 0x000fe200000114f8 */
[----:B------:R-:W-:Y:S01]  /*a130*/  IMAD.MOV.U32 R32, RZ, RZ, R250 ;  /* 0x000000ffff207224 */ /* 0x000fe200078e00fa */
[----:B------:R-:W-:Y:S01]  /*a140*/  SHF.R.S32.HI R34, RZ, 0x18, R249 ;  /* 0x00000018ff227819 */ /* 0x000fe200000114f9 */
[----:B------:R1:W-:Y:S01]  /*a150*/  STS.128 [R187+UR4+0xb100], R56 ;  /* 0x00b10038bb007988 */ /* 0x0003e20008000c04 */
[----:B------:R-:W-:Y:S01]  /*a160*/  I2IP.S8.S32.SAT R74, R75, R74, RZ ;  /* 0x0000004a4b4a7239 */ /* 0x000fe200000014ff */
[-C--:B------:R-:W-:Y:S01]  /*a170*/  IMAD R194, R33, R219.reuse, R194 ;  /* 0x000000db21c27224 */ /* 0x080fe200078e02c2 */
[----:B------:R-:W-:Y:S01]  /*a180*/  SHF.R.S32.HI R33, RZ, 0x18, R251 ;  /* 0x00000018ff217819 */ /* 0x000fe200000114fb */
[-C--:B------:R-:W-:Y:S01]  /*a190*/  IMAD R195, R34, R219.reuse, R195 ;  /* 0x000000db22c37224 */ /* 0x080fe200078e02c3 */
[----:B------:R-:W-:Y:S01]  /*a1a0*/  SHF.R.S32.HI R34, RZ, 0x18, R252 ;  /* 0x00000018ff227819 */ /* 0x000fe200000114fc */
[-C--:B------:R-:W-:Y:S01]  /*a1b0*/  IMAD R196, R212, R219.reuse, R196 ;  /* 0x000000dbd4c47224 */ /* 0x080fe200078e02c4 */
[----:B------:R-:W-:Y:S01]  /*a1c0*/  I2IP.S8.S32.SAT R72, R73, R72, R74 ;  /* 0x0000004849487239 */ /* 0x000fe2000000144a */
[----:B------:R-:W-:Y:S01]  /*a1d0*/  IMAD R197, R32, R219, R197 ;  /* 0x000000db20c57224 */ /* 0x000fe200078e02c5 */
[----:B------:R-:W-:Y:S01]  /*a1e0*/  MOV R32, R163 ;  /* 0x000000a300207202 */ /* 0x000fe20000000f00 */
[-C--:B------:R-:W-:Y:S01]  /*a1f0*/  IMAD R198, R33, R219.reuse, R198 ;  /* 0x000000db21c67224 */ /* 0x080fe200078e02c6 */
[----:B------:R-:W-:Y:S01]  /*a200*/  SHF.R.S32.HI R33, RZ, 0x18, R162 ;  /* 0x00000018ff217819 */ /* 0x000fe200000114a2 */
[-C--:B------:R-:W-:Y:S01]  /*a210*/  IMAD R199, R34, R219.reuse, R199 ;  /* 0x000000db22c77224 */ /* 0x080fe200078e02c7 */
[----:B------:R-:W-:Y:S01]  /*a220*/  SHF.R.S32.HI R34, RZ, 0x18, R155 ;  /* 0x00000018ff227819 */ /* 0x000fe2000001149b */
[-C--:B------:R-:W-:Y:S02]  /*a230*/  IMAD R200, R213, R219.reuse, R200 ;  /* 0x000000dbd5c87224 */ /* 0x080fe400078e02c8 */
[-C--:B------:R-:W-:Y:S01]  /*a240*/  IMAD R201, R32, R219.reuse, R201 ;  /* 0x000000db20c97224 */ /* 0x080fe200078e02c9 */
[----:B------:R-:W-:Y:S01]  /*a250*/  MOV R32, R192 ;  /* 0x000000c000207202 */ /* 0x000fe20000000f00 */
[-C--:B------:R-:W-:Y:S01]  /*a260*/  IMAD R202, R33, R219.reuse, R202 ;  /* 0x000000db21ca7224 */ /* 0x080fe200078e02ca */
[----:B------:R-:W-:Y:S01]  /*a270*/  SHF.R.S32.HI R33, RZ, 0x18, R186 ;  /* 0x00000018ff217819 */ /* 0x000fe200000114ba */
[-C--:B------:R-:W-:Y:S01]  /*a280*/  IMAD R203, R34, R219.reuse, R203 ;  /* 0x000000db22cb7224 */ /* 0x080fe200078e02cb */
[----:B------:R-:W-:Y:S01]  /*a290*/  SHF.R.S32.HI R34, RZ, 0x18, R185 ;  /* 0x00000018ff227819 */ /* 0x000fe200000114b9 */
[-C--:B------:R-:W-:Y:S02]  /*a2a0*/  IMAD R204, R214, R219.reuse, R204 ;  /* 0x000000dbd6cc7224 */ /* 0x080fe400078e02cc */
[----:B------:R-:W-:Y:S01]  /*a2b0*/  IMAD R36, R32, R219, R36 ;  /* 0x000000db20247224 */ /* 0x000fe200078e0224 */
[----:B------:R-:W-:Y:S01]  /*a2c0*/  MOV R32, R223 ;  /* 0x000000df00207202 */ /* 0x000fe20000000f00 */
[-C--:B------:R-:W-:Y:S01]  /*a2d0*/  IMAD R37, R33, R219.reuse, R37 ;  /* 0x000000db21257224 */ /* 0x080fe200078e0225 */
[----:B------:R-:W-:Y:S01]  /*a2e0*/  SHF.R.S32.HI R33, RZ, 0x18, R224 ;  /* 0x00000018ff217819 */ /* 0x000fe200000114e0 */
[-C--:B------:R-:W-:Y:S01]  /*a2f0*/  IMAD R38, R34, R219.reuse, R38 ;  /* 0x000000db22267224 */ /* 0x080fe200078e0226 */
[----:B------:R-:W-:Y:S01]  /*a300*/  SHF.R.S32.HI R34, RZ, 0x18, R225 ;  /* 0x00000018ff227819 */ /* 0x000fe200000114e1 */
[-C--:B------:R-:W-:Y:S01]  /*a310*/  IMAD R39, R215, R219.reuse, R39 ;  /* 0x000000dbd7277224 */ /* 0x080fe200078e0227 */
[----:B-1----:R-:W-:Y:S01]  /*a320*/  I2IP.S8.S32.SAT R56, R79, R78, RZ ;  /* 0x0000004e4f387239 */ /* 0x002fe200000014ff */
[-C--:B------:R-:W-:Y:S01]  /*a330*/  IMAD R40, R32, R219.reuse, R40 ;  /* 0x000000db20287224 */ /* 0x080fe200078e0228 */
[----:B------:R-:W-:Y:S01]  /*a340*/  MOV R32, R226 ;  /* 0x000000e200207202 */ /* 0x000fe20000000f00 */
[-C--:B------:R-:W-:Y:S01]  /*a350*/  IMAD R41, R33, R219.reuse, R41 ;  /* 0x000000db21297224 */ /* 0x080fe200078e0229 */
[----:B------:R-:W-:Y:S01]  /*a360*/  I2IP.S8.S32.SAT R73, R77, R76, R56 ;  /* 0x0000004c4d497239 */ /* 0x000fe20000001438 */
[-C--:B------:R-:W-:Y:S01]  /*a370*/  IMAD R42, R34, R219.reuse, R42 ;  /* 0x000000db222a7224 */ /* 0x080fe200078e022a */
[----:B------:R-:W-:Y:S01]  /*a380*/  SHF.R.S32.HI R33, RZ, 0x18, R227 ;  /* 0x00000018ff217819 */ /* 0x000fe200000114e3 */
[-C--:B------:R-:W-:Y:S01]  /*a390*/  IMAD R43, R205, R219.reuse, R43 ;  /* 0x000000dbcd2b7224 */ /* 0x080fe200078e022b */
[----:B------:R-:W-:Y:S01]  /*a3a0*/  I2IP.S8.S32.SAT R56, R83, R82, RZ ;  /* 0x0000005253387239 */ /* 0x000fe200000014ff */
[-C--:B------:R-:W-:Y:S01]  /*a3b0*/  IMAD R44, R32, R219.reuse, R44 ;  /* 0x000000db202c7224 */ /* 0x080fe200078e022c */
[----:B------:R-:W-:Y:S01]  /*a3c0*/  SHF.R.S32.HI R34, RZ, 0x18, R229 ;  /* 0x00000018ff227819 */ /* 0x000fe200000114e5 */
[-C--:B------:R-:W-:Y:S01]  /*a3d0*/  IMAD R45, R33, R219.reuse, R45 ;  /* 0x000000db212d7224 */ /* 0x080fe200078e022d */
[----:B------:R-:W-:Y:S01]  /*a3e0*/  I2IP.S8.S32.SAT R74, R81, R80, R56 ;  /* 0x00000050514a7239 */ /* 0x000fe20000001438 */
[----:B------:R-:W-:Y:S01]  /*a3f0*/  IMAD.MOV.U32 R32, RZ, RZ, R232 ;  /* 0x000000ffff207224 */ /* 0x000fe200078e00e8 */
[----:B------:R-:W-:Y:S01]  /*a400*/  I2IP.S8.S32.SAT R56, R87, R86, RZ ;  /* 0x0000005657387239 */ /* 0x000fe200000014ff */
[-C--:B------:R-:W-:Y:S01]  /*a410*/  IMAD R46, R34, R219.reuse, R46 ;  /* 0x000000db222e7224 */ /* 0x080fe200078e022e */
[----:B------:R-:W-:Y:S01]  /*a420*/  SHF.R.S32.HI R33, RZ, 0x18, R233 ;  /* 0x00000018ff217819 */ /* 0x000fe200000114e9 */
[-C--:B------:R-:W-:Y:S01]  /*a430*/  IMAD R47, R206, R219.reuse, R47 ;  /* 0x000000dbce2f7224 */ /* 0x080fe200078e022f */
[----:B------:R-:W-:Y:S01]  /*a440*/  I2IP.S8.S32.SAT R75, R85, R84, R56 ;  /* 0x00000054554b7239 */ /* 0x000fe20000001438 */
[-C--:B------:R-:W-:Y:S01]  /*a450*/  IMAD R48, R32, R219.reuse, R48 ;  /* 0x000000db20307224 */ /* 0x080fe200078e0230 */
[----:B------:R-:W-:Y:S01]  /*a460*/  SHF.R.S32.HI R34, RZ, 0x18, R235 ;  /* 0x00000018ff227819 */ /* 0x000fe200000114eb */
[----:B------:R-:W-:Y:S01]  /*a470*/  IMAD R49, R33, R219, R49 ;  /* 0x000000db21317224 */ /* 0x000fe200078e0231 */
[----:B------:R-:W-:Y:S01]  /*a480*/  I2IP.S8.S32.SAT R56, R196, R195, RZ ;  /* 0x000000c3c4387239 */ /* 0x000fe200000014ff */
[----:B------:R1:W-:Y:S01]  /*a490*/  STS.128 [R154+0xb100], R72 ;  /* 0x00b100489a007388 */ /* 0x0003e20000000c00 */
[----:B------:R-:W-:Y:S01]  /*a4a0*/  I2IP.S8.S32.SAT R38, R39, R38, RZ ;  /* 0x0000002627267239 */ /* 0x000fe200000014ff */
[-C--:B------:R-:W-:Y:S01]  /*a4b0*/  IMAD R50, R34, R219.reuse, R50 ;  /* 0x000000db22327224 */ /* 0x080fe200078e0232 */
[----:B------:R-:W-:Y:S01]  /*a4c0*/  MOV R32, R238 ;  /* 0x000000ee00207202 */ /* 0x000fe20000000f00 */
[----:B------:R-:W-:Y:S01]  /*a4d0*/  IMAD R51, R207, R219, R51 ;  /* 0x000000dbcf337224 */ /* 0x000fe200078e0233 */
[----:B------:R-:W-:Y:S02]  /*a4e0*/  I2IP.S8.S32.SAT R196, R194, R193, R56 ;  /* 0x000000c1c2c47239 */ /* 0x000fe40000001438 */
[----:B------:R-:W-:Y:S01]  /*a4f0*/  I2IP.S8.S32.SAT R56, R200, R199, RZ ;  /* 0x000000c7c8387239 */ /* 0x000fe200000014ff */
[-C--:B------:R-:W-:Y:S01]  /*a500*/  IMAD R52, R32, R219.reuse, R52 ;  /* 0x000000db20347224 */ /* 0x080fe200078e0234 */
[----:B------:R-:W-:Y:S02]  /*a510*/  SHF.R.S32.HI R33, RZ, 0x18, R239 ;  /* 0x00000018ff217819 */ /* 0x000fe400000114ef */
[----:B------:R-:W-:Y:S02]  /*a520*/  I2IP.S8.S32.SAT R199, R37, R36, R38 ;  /* 0x0000002425c77239 */ /* 0x000fe40000001426 */
[----:B------:R-:W-:Y:S01]  /*a530*/  I2IP.S8.S32.SAT R36, R43, R42, RZ ;  /* 0x0000002a2b247239 */ /* 0x000fe200000014ff */
[-C--:B------:R-:W-:Y:S01]  /*a540*/  IMAD R53, R33, R219.reuse, R53 ;  /* 0x000000db21357224 */ /* 0x080fe200078e0235 */
[----:B------:R-:W-:Y:S02]  /*a550*/  SHF.R.S32.HI R34, RZ, 0x18, R241 ;  /* 0x00000018ff227819 */ /* 0x000fe400000114f1 */
[----:B------:R-:W-:Y:S02]  /*a560*/  I2IP.S8.S32.SAT R40, R41, R40, R36 ;  /* 0x0000002829287239 */ /* 0x000fe40000001424 */
[----:B------:R-:W-:Y:S01]  /*a570*/  MOV R32, R228 ;  /* 0x000000e400207202 */ /* 0x000fe20000000f00 */
[-C--:B------:R-:W-:Y:S01]  /*a580*/  IMAD R54, R34, R219.reuse, R54 ;  /* 0x000000db22367224 */ /* 0x080fe200078e0236 */
[----:B------:R-:W-:Y:S01]  /*a590*/  I2IP.S8.S32.SAT R36, R47, R46, RZ ;  /* 0x0000002e2f247239 */ /* 0x000fe200000014ff */
[-C--:B------:R-:W-:Y:S01]  /*a5a0*/  IMAD R55, R218, R219.reuse, R55 ;  /* 0x000000dbda377224 */ /* 0x080fe200078e0237 */
[----:B------:R-:W-:Y:S01]  /*a5b0*/  SHF.R.S32.HI R33, RZ, 0x18, R230 ;  /* 0x00000018ff217819 */ /* 0x000fe200000114e6 */
[-C--:B------:R-:W-:Y:S01]  /*a5c0*/  IMAD R0, R32, R219.reuse, R0 ;  /* 0x000000db20007224 */ /* 0x080fe200078e0200 */
[----:B------:R-:W-:Y:S02]  /*a5d0*/  SHF.R.S32.HI R34, RZ, 0x18, R231 ;  /* 0x00000018ff227819 */ /* 0x000fe400000114e7 */
[----:B------:R-:W-:Y:S01]  /*a5e0*/  I2IP.S8.S32.SAT R41, R45, R44, R36 ;  /* 0x0000002c2d297239 */ /* 0x000fe20000001424 */
[-C--:B------:R-:W-:Y:S01]  /*a5f0*/  IMAD R2, R33, R219.reuse, R2 ;  /* 0x000000db21027224 */ /* 0x080fe200078e0202 */
[----:B------:R-:W-:Y:S01]  /*a600*/  I2IP.S8.S32.SAT R36, R51, R50, RZ ;  /* 0x0000003233247239 */ /* 0x000fe200000014ff */
[-C--:B------:R-:W-:Y:S01]  /*a610*/  IMAD R3, R34, R219.reuse, R3 ;  /* 0x000000db22037224 */ /* 0x080fe200078e0203 */
[----:B------:R-:W-:Y:S01]  /*a620*/  MOV R32, R234 ;  /* 0x000000ea00207202 */ /* 0x000fe20000000f00 */
[-C--:B------:R-:W-:Y:S01]  /*a630*/  IMAD R7, R184, R219.reuse, R7 ;  /* 0x000000dbb8077224 */ /* 0x080fe200078e0207 */
[----:B------:R-:W-:Y:S02]  /*a640*/  I2IP.S8.S32.SAT R42, R49, R48, R36 ;  /* 0x00000030312a7239 */ /* 0x000fe40000001424 */
[----:B------:R-:W-:Y:S01]  /*a650*/  I2IP.S8.S32.SAT R36, R55, R54, RZ ;  /* 0x0000003637247239 */ /* 0x000fe200000014ff */
[-C--:B------:R-:W-:Y:S01]  /*a660*/  IMAD R4, R32, R219.reuse, R4 ;  /* 0x000000db20047224 */ /* 0x080fe200078e0204 */
[----:B------:R-:W-:Y:S02]  /*a670*/  SHF.R.S32.HI R33, RZ, 0x18, R236 ;  /* 0x00000018ff217819 */ /* 0x000fe400000114ec */
[----:B------:R-:W-:Y:S02]  /*a680*/  SHF.R.S32.HI R34, RZ, 0x18, R237 ;  /* 0x00000018ff227819 */ /* 0x000fe400000114ed */
[----:B------:R-:W-:Y:S01]  /*a690*/  I2IP.S8.S32.SAT R43, R53, R52, R36 ;  /* 0x00000034352b7239 */ /* 0x000fe20000001424 */
[----:B------:R-:W-:Y:S01]  /*a6a0*/  IMAD R5, R33, R219, R5 ;  /* 0x000000db21057224 */ /* 0x000fe200078e0205 */
[----:B------:R-:W-:Y:S01]  /*a6b0*/  I2IP.S8.S32.SAT R36, R7, R3, RZ ;  /* 0x0000000307247239 */ /* 0x000fe200000014ff */
[-C--:B------:R-:W-:Y:S01]  /*a6c0*/  IMAD R6, R34, R219.reuse, R6 ;  /* 0x000000db22067224 */ /* 0x080fe200078e0206 */
[----:B------:R-:W-:Y:S01]  /*a6d0*/  MOV R3, R240 ;  /* 0x000000f000037202 */ /* 0x000fe20000000f00 */
[-C--:B------:R-:W-:Y:S01]  /*a6e0*/  IMAD R11, R220, R219.reuse, R11 ;  /* 0x000000dbdc0b7224 */ /* 0x080fe200078e020b */
[----:B------:R-:W-:Y:S02]  /*a6f0*/  SHF.R.S32.HI R7, RZ, 0x18, R242 ;  /* 0x00000018ff077819 */ /* 0x000fe400000114f2 */
[----:B------:R-:W-:Y:S01]  /*a700*/  SHF.R.S32.HI R32, RZ, 0x18, R243 ;  /* 0x00000018ff207819 */ /* 0x000fe200000114f3 */
[-C--:B------:R-:W-:Y:S01]  /*a710*/  IMAD R8, R3, R219.reuse, R8 ;  /* 0x000000db03087224 */ /* 0x080fe200078e0208 */
[----:B------:R-:W-:Y:S01]  /*a720*/  I2IP.S8.S32.SAT R36, R2, R0, R36 ;  /* 0x0000000002247239 */ /* 0x000fe20000001424 */
[-C--:B------:R-:W-:Y:S01]  /*a730*/  IMAD R9, R7, R219.reuse, R9 ;  /* 0x000000db07097224 */ /* 0x080fe200078e0209 */
[----:B------:R-:W-:Y:S01]  /*a740*/  SHF.R.S32.HI R2, RZ, 0x18, R245 ;  /* 0x00000018ff027819 */ /* 0x000fe200000114f5 */
[----:B------:R-:W-:Y:S01]  /*a750*/  IMAD R10, R32, R219, R10 ;  /* 0x000000db200a7224 */ /* 0x000fe200078e020a */
[----:B------:R-:W-:Y:S01]  /*a760*/  SHF.R.S32.HI R3, RZ, 0x18, R246 ;  /* 0x00000018ff037819 */ /* 0x000fe200000114f6 */
[----:B------:R-:W-:Y:S01]  /*a770*/  IMAD.MOV.U32 R0, RZ, RZ, R244 ;  /* 0x000000ffff007224 */ /* 0x000fe200078e00f4 */
[----:B------:R-:W-:Y:S01]  /*a780*/  I2IP.S8.S32.SAT R197, R198, R197, R56 ;  /* 0x000000c5c6c57239 */ /* 0x000fe20000001438 */
[----:B------:R-:W-:Y:S01]  /*a790*/  IMAD R15, R221, R219, R15 ;  /* 0x000000dbdd0f7224 */ /* 0x000fe200078e020f */
        /* <DEDUP_REMOVED lines=12> */
[----:B------:R-:W-:Y:S01]  /*a860*/  SHF.R.S32.HI R2, RZ, 0x18, R128 ;  /* 0x00000018ff027819 */ /* 0x000fe20000011480 */
[-C--:B------:R-:W-:Y:S01]  /*a870*/  IMAD R18, R3, R219.reuse, R18 ;  /* 0x000000db03127224 */ /* 0x080fe200078e0212 */
[----:B------:R-:W-:Y:S01]  /*a880*/  SHF.R.S32.HI R3, RZ, 0x18, R129 ;  /* 0x00000018ff037819 */ /* 0x000fe20000011481 */
[----:B------:R-:W-:Y:S01]  /*a890*/  IMAD R23, R120, R219, R23 ;  /* 0x000000db78177224 */ /* 0x000fe200078e0217 */
[----:B------:R-:W-:Y:S01]  /*a8a0*/  I2IP.S8.S32.SAT R198, R202, R201, R56 ;  /* 0x000000c9cac67239 */ /* 0x000fe20000001438 */
[-C--:B------:R-:W-:Y:S01]  /*a8b0*/  IMAD R20, R0, R219.reuse, R20 ;  /* 0x000000db00147224 */ /* 0x080fe200078e0214 */
[----:B------:R-:W-:Y:S01]  /*a8c0*/  MOV R0, R130 ;  /* 0x0000008200007202 */ /* 0x000fe20000000f00 */
[-C--:B------:R-:W-:Y:S01]  /*a8d0*/  IMAD R21, R2, R219.reuse, R21 ;  /* 0x000000db02157224 */ /* 0x080fe200078e0215 */
[----:B------:R-:W-:Y:S01]  /*a8e0*/  SHF.R.S32.HI R2, RZ, 0x18, R131 ;  /* 0x00000018ff027819 */ /* 0x000fe20000011483 */
[----:B------:R1:W-:Y:S01]  /*a8f0*/  STS.128 [R187+UR4+0xc100], R196 ;  /* 0x00c100c4bb007988 */ /* 0x0003e20008000c04 */
[-C--:B------:R-:W-:Y:S01]  /*a900*/  IMAD R22, R3, R219.reuse, R22 ;  /* 0x000000db03167224 */ /* 0x080fe200078e0216 */
[----:B------:R-:W-:Y:S01]  /*a910*/  I2IP.S8.S32.SAT R37, R5, R4, R6 ;  /* 0x0000000405257239 */ /* 0x000fe20000001406 */
[-C--:B------:R-:W-:Y:S01]  /*a920*/  IMAD R27, R121, R219.reuse, R27 ;  /* 0x000000db791b7224 */ /* 0x080fe200078e021b */
[----:B------:R-:W-:Y:S01]  /*a930*/  I2IP.S8.S32.SAT R4, R15, R10, RZ ;  /* 0x0000000a0f047239 */ /* 0x000fe200000014ff */
[-C--:B------:R-:W-:Y:S01]  /*a940*/  IMAD R24, R0, R219.reuse, R24 ;  /* 0x000000db00187224 */ /* 0x080fe200078e0218 */
[----:B------:R-:W-:Y:S01]  /*a950*/  SHF.R.S32.HI R0, RZ, 0x18, R134 ;  /* 0x00000018ff007819 */ /* 0x000fe20000011486 */
[----:B------:R-:W-:Y:S01]  /*a960*/  IMAD R25, R2, R219, R25 ;  /* 0x000000db02197224 */ /* 0x000fe200078e0219 */
[----:B------:R1:W-:Y:S01]  /*a970*/  STS.128 [R154+0xc100], R40 ;  /* 0x00c100289a007388 */ /* 0x0003e20000000c00 */
[----:B------:R-:W-:Y:S02]  /*a980*/  MOV R2, R135 ;  /* 0x0000008700027202 */ /* 0x000fe40000000f00 */
[-C--:B------:R-:W-:Y:S01]  /*a990*/  IMAD R26, R0, R219.reuse, R26 ;  /* 0x000000db001a7224 */ /* 0x080fe200078e021a */
[----:B------:R-:W-:Y:S01]  /*a9a0*/  SHF.R.S32.HI R3, RZ, 0x18, R152 ;  /* 0x00000018ff037819 */ /* 0x000fe20000011498 */
[-C--:B------:R-:W-:Y:S01]  /*a9b0*/  IMAD R31, R122, R219.reuse, R31 ;  /* 0x000000db7a1f7224 */ /* 0x080fe200078e021f */
[----:B------:R-:W-:Y:S01]  /*a9c0*/  I2IP.S8.S32.SAT R38, R9, R8, R4 ;  /* 0x0000000809267239 */ /* 0x000fe20000001404 */
[-C--:B------:R-:W-:Y:S01]  /*a9d0*/  IMAD R28, R2, R219.reuse, R28 ;  /* 0x000000db021c7224 */ /* 0x080fe200078e021c */
[----:B------:R-:W-:Y:S01]  /*a9e0*/  SHF.R.S32.HI R4, RZ, 0x18, R153 ;  /* 0x00000018ff047819 */ /* 0x000fe20000011499 */
[-C--:B------:R-:W-:Y:S01]  /*a9f0*/  IMAD R29, R3, R219.reuse, R29 ;  /* 0x000000db031d7224 */ /* 0x080fe200078e021d */
[----:B------:R-:W-:Y:S02]  /*aa00*/  I2IP.S8.S32.SAT R5, R19, R14, RZ ;  /* 0x0000000e13057239 */ /* 0x000fe400000014ff */
[----:B------:R-:W-:Y:S01]  /*aa10*/  I2IP.S8.S32.SAT R3, R27, R22, RZ ;  /* 0x000000161b037239 */ /* 0x000fe200000014ff */
[-C--:B------:R-:W-:Y:S01]  /*aa20*/  IMAD R30, R4, R219.reuse, R30 ;  /* 0x000000db041e7224 */ /* 0x080fe200078e021e */
[----:B------:R-:W-:Y:S01]  /*aa30*/  I2IP.S8.S32.SAT R39, R13, R12, R5 ;  /* 0x0000000c0d277239 */ /* 0x000fe20000001405 */
[----:B------:R-:W-:Y:S01]  /*aa40*/  IMAD R35, R123, R219, R35 ;  /* 0x000000db7b237224 */ /* 0x000fe200078e0223 */
[----:B------:R-:W-:Y:S02]  /*aa50*/  I2IP.S8.S32.SAT R4, R23, R18, RZ ;  /* 0x0000001217047239 */ /* 0x000fe400000014ff */
[----:B------:R-:W-:Y:S01]  /*aa60*/  I2IP.S8.S32.SAT R2, R31, R26, RZ ;  /* 0x0000001a1f027239 */ /* 0x000fe200000014ff */
[----:B------:R1:W-:Y:S01]  /*aa70*/  STS.128 [R187+UR4+0xd100], R36 ;  /* 0x00d10024bb007988 */ /* 0x0003e20008000c04 */
[----:B------:R-:W-:Y:S02]  /*aa80*/  I2IP.S8.S32.SAT R0, R35, R30, RZ ;  /* 0x0000001e23007239 */ /* 0x000fe400000014ff */
[----:B------:R-:W-:Y:S02]  /*aa90*/  I2IP.S8.S32.SAT R16, R17, R16, R4 ;  /* 0x0000001011107239 */ /* 0x000fe40000001404 */
[----:B------:R-:W-:Y:S02]  /*aaa0*/  I2IP.S8.S32.SAT R17, R21, R20, R3 ;  /* 0x0000001415117239 */ /* 0x000fe40000001403 */
[----:B------:R-:W-:Y:S02]  /*aab0*/  I2IP.S8.S32.SAT R18, R25, R24, R2 ;  /* 0x0000001819127239 */ /* 0x000fe40000001402 */
[----:B------:R-:W-:Y:S05]  /*aac0*/  I2IP.S8.S32.SAT R19, R29, R28, R0 ;  /* 0x0000001c1d137239 */ /* 0x000fea0000001400 */
[----:B------:R1:W-:Y:S01]  /*aad0*/  STS.128 [R154+0xd100], R16 ;  /* 0x00d100109a007388 */ /* 0x0003e20000000c00 */
[----:B------:R-:W-:Y:S01]  /*aae0*/  @!PT LDS RZ, [RZ] ;  /* 0x00000000fffff984 */ /* 0x000fe20000000800 */
[----:B------:R-:W-:Y:S01]  /*aaf0*/  @!PT LDS RZ, [RZ] ;  /* 0x00000000fffff984 */ /* 0x000fe20000000800 */
[----:B------:R-:W-:Y:S01]  /*ab00*/  @!PT LDS RZ, [RZ] ;  /* 0x00000000fffff984 */ /* 0x000fe20000000800 */
[----:B------:R-:W-:Y:S01]  /*ab10*/  @!PT LDS RZ, [RZ] ;  /* 0x00000000fffff984 */ /* 0x000fe20000000800 */
[----:B------:R2:W-:Y:S07]  /*ab20*/  MEMBAR.ALL.CTA ;  /* 0x0000000000007992 */ /* 0x0005ee0000008000 */
[----:B--2---:R-:W2:Y:S02]  /*ab30*/  FENCE.VIEW.ASYNC.S ;  /* 0x00000000000073c6 */ /* 0x004ea40000000000 */
[----:B--2---:R-:W-:Y:S06]  /*ab40*/  BAR.SYNC.DEFER_BLOCKING 0x1, 0x80 ;  /* 0x0042000000007b1d */ /* 0x004fec0000010000 */
[----:B------:R-:W-:Y:S05]  /*ab50*/  @P1 BRA `(.L_x_95) ;  /* 0x0000000000a01947 */ /* 0x000fea0003800000 */
[----:B------:R-:W2:Y:S01]  /*ab60*/  LDCU.64 UR6, c[0x0][0x348] ;  /* 0x00006900ff0677ac */ /* 0x000ea20008000a00 */
[----:B------:R-:W-:Y:S02]  /*ab70*/  UIMAD UR9, UR47, 0xe0, URZ ;  /* 0x000000e02f0978a4 */ /* 0x000fe4000f8e02ff */
[----:B------:R-:W-:Y:S02]  /*ab80*/  USHF.L.U32 UR10, UR46, 0x7, URZ ;  /* 0x000000072e0a7899 */ /* 0x000fe400080006ff */
[----:B------:R-:W-:Y:S01]  /*ab90*/  UIADD3 UR8, UPT, UPT, UR4, 0x7100, URZ ;  /* 0x0000710004087890 */ /* 0x000fe2000fffe0ff */
[----:B------:R-:W-:Y:S01]  /*aba0*/  UMOV UR11, UR36 ;  /* 0x00000024000b7c82 */ /* 0x000fe20008000000 */
[----:B------:R-:W-:Y:S02]  /*abb0*/  UIADD3 UR16, UPT, UPT, UR4, 0x8100, URZ ;  /* 0x0000810004107890 */ /* 0x000fe4000fffe0ff */
[----:B------:R-:W-:Y:S01]  /*abc0*/  UIADD3 UR17, UPT, UPT, UR9, 0x20, URZ ;  /* 0x0000002009117890 */ /* 0x000fe2000fffe0ff */
[----:B------:R-:W-:Y:S01]  /*abd0*/  UMOV UR19, UR36 ;  /* 0x0000002400137c82 */ /* 0x000fe20008000000 */
[----:B------:R-:W-:Y:S01]  /*abe0*/  UMOV UR18, UR10 ;  /* 0x0000000a00127c82 */ /* 0x000fe20008000000 */
[----:B------:R-:W-:Y:S02]  /*abf0*/  UIADD3 UR28, UPT, UPT, UR4, 0x9100, URZ ;  /* 0x00009100041c7890 */ /* 0x000fe4000fffe0ff */
[----:B--2---:R-:W-:Y:S02]  /*ac00*/  UIADD3 UR6, UP0, UPT, UR6, 0x680, URZ ;  /* 0x0000068006067890 */ /* 0x004fe4000ff1e0ff */
[----:B------:R-:W-:Y:S02]  /*ac10*/  UIADD3 UR29, UPT, UPT, UR9, 0x40, URZ ;  /* 0x00000040091d7890 */ /* 0x000fe4000fffe0ff */
[----:B------:R-:W-:Y:S01]  /*ac20*/  UIADD3.X UR7, UPT, UPT, URZ, UR7, URZ, UP0, !UPT ;  /* 0x00000007ff077290 */ /* 0x000fe200087fe4ff */
[----:B------:R-:W-:Y:S01]  /*ac30*/  UMOV UR31, UR36 ;  /* 0x00000024001f7c82 */ /* 0x000fe20008000000 */
[----:B------:R-:W-:Y:S01]  /*ac40*/  UMOV UR30, UR10 ;  /* 0x0000000a001e7c82 */ /* 0x000fe20008000000 */
[----:B------:R-:W-:Y:S02]  /*ac50*/  UIADD3 UR32, UPT, UPT, UR4, 0xa100, URZ ;  /* 0x0000a10004207890 */ /* 0x000fe4000fffe0ff */
[----:B------:R-:W-:Y:S01]  /*ac60*/  UIADD3 UR33, UPT, UPT, UR9, 0x60, URZ ;  /* 0x0000006009217890 */ /* 0x000fe2000fffe0ff */
[----:B------:R-:W-:Y:S03]  /*ac70*/  UMOV UR35, UR36 ;  /* 0x0000002400237c82 */ /* 0x000fe60008000000 */
[----:B------:R2:W-:Y:S01]  /*ac80*/  UTMASTG.3D [UR8], [UR6] ;  /* 0x00000008060073b5 */ /* 0x0005e20008010000 */
[----:B------:R-:W-:Y:S01]  /*ac90*/  UMOV UR34, UR10 ;  /* 0x0000000a00227c82 */ /* 0x000fe20008000000 */
[----:B------:R-:W-:Y:S02]  /*aca0*/  UIADD3 UR24, UPT, UPT, UR4, 0xb100, URZ ;  /* 0x0000b10004187890 */ /* 0x000fe4000fffe0ff */
[----:B------:R-:W-:Y:S01]  /*acb0*/  UIADD3 UR25, UPT, UPT, UR9, 0x80, URZ ;  /* 0x0000008009197890 */ /* 0x000fe2000fffe0ff */
[----:B------:R-:W-:Y:S01]  /*acc0*/  UMOV UR27, UR36 ;  /* 0x00000024001b7c82 */ /* 0x000fe20008000000 */
[----:B------:R-:W-:Y:S01]  /*acd0*/  UMOV UR26, UR10 ;  /* 0x0000000a001a7c82 */ /* 0x000fe20008000000 */
[----:B------:R2:W-:Y:S01]  /*ace0*/  UTMASTG.3D [UR16], [UR6] ;  /* 0x00000010060073b5 */ /* 0x0005e20008010000 */
[----:B------:R-:W-:Y:S02]  /*acf0*/  UIADD3 UR20, UPT, UPT, UR4, 0xc100, URZ ;  /* 0x0000c10004147890 */ /* 0x000fe4000fffe0ff */
[----:B------:R-:W-:Y:S01]  /*ad00*/  UIADD3 UR21, UPT, UPT, UR9, 0xa0, URZ ;  /* 0x000000a009157890 */ /* 0x000fe2000fffe0ff */
[----:B------:R-:W-:Y:S01]  /*ad10*/  UMOV UR23, UR36 ;  /* 0x0000002400177c82 */ /* 0x000fe20008000000 */
[----:B------:R-:W-:Y:S01]  /*ad20*/  UMOV UR22, UR10 ;  /* 0x0000000a00167c82 */ /* 0x000fe20008000000 */
[----:B------:R-:W-:Y:S01]  /*ad30*/  UIADD3 UR12, UPT, UPT, UR4, 0xd100, URZ ;  /* 0x0000d100040c7890 */ /* 0x000fe2000fffe0ff */
[----:B------:R2:W-:Y:S01]  /*ad40*/  UTMASTG.3D [UR28], [UR6] ;  /* 0x0000001c060073b5 */ /* 0x0005e20008010000 */
[----:B------:R-:W-:Y:S01]  /*ad50*/  UIADD3 UR13, UPT, UPT, UR9, 0xc0, URZ ;  /* 0x000000c0090d7890 */ /* 0x000fe2000fffe0ff */
[----:B------:R-:W-:Y:S01]  /*ad60*/  UMOV UR15, UR36 ;  /* 0x00000024000f7c82 */ /* 0x000fe20008000000 */
[----:B------:R-:W-:Y:S01]  /*ad70*/  UMOV UR14, UR10 ;  /* 0x0000000a000e7c82 */ /* 0x000fe20008000000 */
[----:B------:R2:W-:Y:S01]  /*ad80*/  UTMASTG.3D [UR32], [UR6] ;  /* 0x00000020060073b5 */ /* 0x0005e20008010000 */
[----:B------:R2:W-:Y:S01]  /*ad90*/  UTMASTG.3D [UR24], [UR6] ;  /* 0x00000018060073b5 */ /* 0x0005e20008010000 */
[----:B------:R2:W-:Y:S04]  /*ada0*/  UTMASTG.3D [UR20], [UR6] ;  /* 0x00000014060073b5 */ /* 0x0005e80008010000 */
[----:B------:R2:W-:Y:S01]  /*adb0*/  UTMASTG.3D [UR12], [UR6] ;  /* 0x0000000c060073b5 */ /* 0x0005e20008010000 */
[----:B------:R0:W-:Y:S01]  /*adc0*/  UTMACMDFLUSH ;  /* 0x00000000000079b7 */ /* 0x0001e20000000000 */
[----:B--2---:R-:W-:Y:S04]  /*add0*/  DEPBAR.LE SB0, 0x0 ;  /* 0x000080000000791a */ /* 0x004fe80000000000 */
.L_x_95:
[----:B------:R-:W-:Y:S05]  /*ade0*/  BSYNC.RECONVERGENT B0 ;  /* 0x0000000000007941 */ /* 0x000fea0003800200 */
.L_x_94:
[----:B------:R-:W-:Y:S01]  /*adf0*/  UISETP.NE.AND UP2, UPT, UR48, URZ, UPT ;  /* 0x000000ff3000728c */ /* 0x000fe2000bf45270 */
[----:B------:R-:W-:Y:S01]  /*ae00*/  BAR.SYNC.DEFER_BLOCKING 0x1, 0x80 ;  /* 0x0042000000007b1d */ /* 0x000fe20000010000 */
[----:B------:R-:W-:Y:S02]  /*ae10*/  UISETP.NE.AND UP0, UPT, UR45, 0x2, UPT ;  /* 0x000000022d00788c */ /* 0x000fe4000bf05270 */
[----:B------:R-:W-:Y:S02]  /*ae20*/  UISETP.NE.AND UP1, UPT, UR5, 0x2, UPT ;  /* 0x000000020500788c */ /* 0x000fe4000bf25270 */
[----:B------:R-:W-:Y:S02]  /*ae30*/  USEL UR6, URZ, 0x1, UP0 ;  /* 0x00000001ff067887 */ /* 0x000fe40008000000 */
[----:B------:R-:W-:Y:S02]  /*ae40*/  USEL UR4, URZ, 0x1, UP1 ;  /* 0x00000001ff047887 */ /* 0x000fe40008800000 */
[----:B------:R-:W-:Y:S02]  /*ae50*/  UIADD3 UR47, UPT, UPT, UR37, UR56, URZ ;  /* 0x00000038252f7290 */ /* 0x000fe4000fffe0ff */
[----:B------:R-:W-:Y:S02]  /*ae60*/  UIADD3 UR46, UPT, UPT, UR38, UR57, URZ ;  /* 0x00000039262e7290 */ /* 0x000fe4000fffe0ff */
[----:B------:R-:W-:Y:S02]  /*ae70*/  USEL UR18, UR45, URZ, UP0 ;  /* 0x000000ff2d127287 */ /* 0x000fe40008000000 */
[----:B------:R-:W-:Y:S02]  /*ae80*/  USEL UR43, UR5, URZ, UP1 ;  /* 0x000000ff052b7287 */ /* 0x000fe40008800000 */
[----:B------:R-:W-:Y:S02]  /*ae90*/  ULOP3.LUT UR49, UR49, UR6, URZ, 0x3c, !UPT ;  /* 0x0000000631317292 */ /* 0x000fe4000f8e3cff */
[----:B------:R-:W-:Y:S01]  /*aea0*/  ULOP3.LUT UR50, UR50, UR4, URZ, 0x3c, !UPT ;  /* 0x0000000432327292 */ /* 0x000fe2000f8e3cff */
[----:B------:R-:W-:Y:S01]  /*aeb0*/  UMOV UR36, UR51 ;  /* 0x0000003300247c82 */ /* 0x000fe20008000000 */
[----:B------:R-:W-:Y:S10]  /*aec0*/  BRA.U UP2, `(.L_x_96) ;  /* 0xffffff9902807547 */ /* 0x000ff4000b83ffff */
[----:B------:R-:W-:Y:S05]  /*aed0*/  EXIT ;  /* 0x000000000000794d */ /* 0x000fea0003800000 */
.L_x_19:
[----:B--2---:R2:W3:Y:S02]  /*aee0*/  SYNCS.PHASECHK.TRANS64.TRYWAIT P0, [R2+URZ+0xa0], R3 ;  /* 0x0000a003020075a7 */ /* 0x0044e400080011ff */
[----:B---3--:R-:W-:Y:S05]  /*aef0*/  @!P0 NANOSLEEP.SYNCS 0x989680 ;  /* 0x009896800000895d */ /* 0x008fea0003900000 */
[----:B------:R-:W3:Y:S02]  /*af00*/  @!P0 SYNCS.PHASECHK.TRANS64 P0, [R2+URZ+0xa0], R3 ;  /* 0x0000a003020085a7 */ /* 0x000ee400080010ff */
[----:B---3--:R-:W-:Y:S05]  /*af10*/  @!P0 BRA `(.L_x_19) ;  /* 0xfffffffc00f08947 */ /* 0x008fea000383ffff */
[----:B------:R-:W-:Y:S05]  /*af20*/  BRA `(.L_x_97) ;  /* 0xffffff6400bc7947 */ /* 0x000fea000383ffff */
.L_x_22:
[----:B------:R-:W-:Y:S07]  /*af30*/  MOV R4, UR33 ;  /* 0x0000002100047c02 */ /* 0x000fee0008000f00 */
.L_x_98:
[----:B-1----:R1:W2:Y:S02]  /*af40*/  SYNCS.PHASECHK.TRANS64.TRYWAIT P0, [R4+URZ+0x18], R2 ;  /* 0x00001802040075a7 */ /* 0x0022a400080011ff */
[----:B--2---:R-:W-:Y:S05]  /*af50*/  @!P0 NANOSLEEP.SYNCS 0x989680 ;  /* 0x009896800000895d */ /* 0x004fea0003900000 */
[----:B------:R-:W2:Y:S02]  /*af60*/  @!P0 SYNCS.PHASECHK.TRANS64 P0, [R4+URZ+0x18], R2 ;  /* 0x00001802040085a7 */ /* 0x000ea400080010ff */
[----:B--2---:R-:W-:Y:S05]  /*af70*/  @!P0 BRA `(.L_x_98) ;  /* 0xfffffffc00f08947 */ /* 0x004fea000383ffff */
[----:B------:R-:W-:Y:S05]  /*af80*/  BRA `(.L_x_21) ;  /* 0xffffff6800047947 */ /* 0x000fea000383ffff */
.L_x_28:
[----:B------:R-:W-:Y:S07]  /*af90*/  MOV R4, UR17 ;  /* 0x0000001100047c02 */ /* 0x000fee0008000f00 */
.L_x_99:
[----:B-1----:R1:W2:Y:S02]  /*afa0*/  SYNCS.PHASECHK.TRANS64.TRYWAIT P0, [R4+URZ+0x18], R2 ;  /* 0x00001802040075a7 */ /* 0x0022a400080011ff */
[----:B--2---:R-:W-:Y:S05]  /*afb0*/  @!P0 NANOSLEEP.SYNCS 0x989680 ;  /* 0x009896800000895d */ /* 0x004fea0003900000 */
[----:B------:R-:W2:Y:S02]  /*afc0*/  @!P0 SYNCS.PHASECHK.TRANS64 P0, [R4+URZ+0x18], R2 ;  /* 0x00001802040085a7 */ /* 0x000ea400080010ff */
[----:B--2---:R-:W-:Y:S05]  /*afd0*/  @!P0 BRA `(.L_x_99) ;  /* 0xfffffffc00f08947 */ /* 0x004fea000383ffff */
[----:B------:R-:W-:Y:S05]  /*afe0*/  BRA `(.L_x_27) ;  /* 0xffffff6800ac7947 */ /* 0x000fea000383ffff */
.L_x_32:
[----:B-1----:R1:W2:Y:S02]  /*aff0*/  SYNCS.PHASECHK.TRANS64.TRYWAIT P0, [R3+URZ+0x50], R2 ;  /* 0x00005002030075a7 */ /* 0x0022a400080011ff */
[----:B--2---:R-:W-:Y:S05]  /*b000*/  @!P0 NANOSLEEP.SYNCS 0x989680 ;  /* 0x009896800000895d */ /* 0x004fea0003900000 */
[----:B------:R-:W2:Y:S02]  /*b010*/  @!P0 SYNCS.PHASECHK.TRANS64 P0, [R3+URZ+0x50], R2 ;  /* 0x00005002030085a7 */ /* 0x000ea400080010ff */
[----:B--2---:R-:W-:Y:S05]  /*b020*/  @!P0 BRA `(.L_x_32) ;  /* 0xfffffffc00f08947 */ /* 0x004fea000383ffff */
[----:B------:R-:W-:Y:S05]  /*b030*/  BRA `(.L_x_100) ;  /* 0xffffff6c003c7947 */ /* 0x000fea000383ffff */
.L_x_36:
[----:B------:R-:W-:-:S07]  /*b040*/  MOV R3, UR4 ;  /* 0x0000000400037c02 */ /* 0x000fce0008000f00 */
.L_x_101:
[----:B-1----:R1:W2:Y:S02]  /*b050*/  SYNCS.PHASECHK.TRANS64.TRYWAIT P0, [R3+URZ], R2 ;  /* 0x00000002030075a7 */ /* 0x0022a400080011ff */
[----:B--2---:R-:W-:Y:S05]  /*b060*/  @!P0 NANOSLEEP.SYNCS 0x989680 ;  /* 0x009896800000895d */ /* 0x004fea0003900000 */
[----:B------:R-:W2:Y:S02]  /*b070*/  @!P0 SYNCS.PHASECHK.TRANS64 P0, [R3+URZ], R2 ;  /* 0x00000002030085a7 */ /* 0x000ea400080010ff */
[----:B--2---:R-:W-:Y:S05]  /*b080*/  @!P0 BRA `(.L_x_101) ;  /* 0xfffffffc00f08947 */ /* 0x004fea000383ffff */
[----:B------:R-:W-:Y:S05]  /*b090*/  BRA `(.L_x_102) ;  /* 0xffffff7000e07947 */ /* 0x000fea000383ffff */
.L_x_37:
[----:B------:R-:W-:-:S07]  /*b0a0*/  MOV R3, UR5 ;  /* 0x0000000500037c02 */ /* 0x000fce0008000f00 */
.L_x_103:
[----:B-1----:R1:W2:Y:S02]  /*b0b0*/  SYNCS.PHASECHK.TRANS64.TRYWAIT P0, [R3+URZ], R2 ;  /* 0x00000002030075a7 */ /* 0x0022a400080011ff */
[----:B--2---:R-:W-:Y:S05]  /*b0c0*/  @!P0 NANOSLEEP.SYNCS 0x989680 ;  /* 0x009896800000895d */ /* 0x004fea0003900000 */
[----:B------:R-:W2:Y:S02]  /*b0d0*/  @!P0 SYNCS.PHASECHK.TRANS64 P0, [R3+URZ], R2 ;  /* 0x00000002030085a7 */ /* 0x000ea400080010ff */
[----:B--2---:R-:W-:Y:S05]  /*b0e0*/  @!P0 BRA `(.L_x_103) ;  /* 0xfffffffc00f08947 */ /* 0x004fea000383ffff */
[----:B------:R-:W-:Y:S05]  /*b0f0*/  BRA `(.L_x_104) ;  /* 0xffffff7000ec7947 */ /* 0x000fea000383ffff */
.L_x_40:
[----:B--2---:R2:W3:Y:S02]  /*b100*/  SYNCS.PHASECHK.TRANS64.TRYWAIT P0, [R0+URZ+0x90], R2 ;  /* 0x00009002000075a7 */ /* 0x0044e400080011ff */
[----:B---3--:R-:W-:Y:S05]  /*b110*/  @!P0 NANOSLEEP.SYNCS 0x989680 ;  /* 0x009896800000895d */ /* 0x008fea0003900000 */
[----:B------:R-:W3:Y:S02]  /*b120*/  @!P0 SYNCS.PHASECHK.TRANS64 P0, [R0+URZ+0x90], R2 ;  /* 0x00009002000085a7 */ /* 0x000ee400080010ff */
[----:B---3--:R-:W-:Y:S05]  /*b130*/  @!P0 BRA `(.L_x_40) ;  /* 0xfffffffc00f08947 */ /* 0x008fea000383ffff */
[----:B------:R-:W-:Y:S05]  /*b140*/  BRA `(.L_x_105) ;  /* 0xffffff7400507947 */ /* 0x000fea000383ffff */
.L_x_41:
[----:B------:R-:W-:-:S07]  /*b150*/  MOV R3, UR4 ;  /* 0x0000000400037c02 */ /* 0x000fce0008000f00 */
.L_x_106:
[----:B--2---:R2:W3:Y:S02]  /*b160*/  SYNCS.PHASECHK.TRANS64.TRYWAIT P0, [R3+URZ+0x60], R2 ;  /* 0x00006002030075a7 */ /* 0x0044e400080011ff */
[----:B---3--:R-:W-:Y:S05]  /*b170*/  @!P0 NANOSLEEP.SYNCS 0x989680 ;  /* 0x009896800000895d */ /* 0x008fea0003900000 */
[----:B------:R-:W3:Y:S02]  /*b180*/  @!P0 SYNCS.PHASECHK.TRANS64 P0, [R3+URZ+0x60], R2 ;  /* 0x00006002030085a7 */ /* 0x000ee400080010ff */
[----:B---3--:R-:W-:Y:S05]  /*b190*/  @!P0 BRA `(.L_x_106) ;  /* 0xfffffffc00f08947 */ /* 0x008fea000383ffff */
[----:B------:R-:W-:Y:S05]  /*b1a0*/  BRA `(.L_x_107) ;  /* 0xffffff7400607947 */ /* 0x000fea000383ffff */
.L_x_42:
[----:B--2---:R2:W3:Y:S02]  /*b1b0*/  SYNCS.PHASECHK.TRANS64.TRYWAIT P1, [R0+URZ+0x50], R2 ;  /* 0x00005002000075a7 */ /* 0x0044e400080211ff */
[----:B---3--:R-:W-:Y:S05]  /*b1c0*/  @!P1 NANOSLEEP.SYNCS 0x989680 ;  /* 0x009896800000995d */ /* 0x008fea0003900000 */
[----:B------:R-:W3:Y:S02]  /*b1d0*/  @!P1 SYNCS.PHASECHK.TRANS64 P1, [R0+URZ+0x50], R2 ;  /* 0x00005002000095a7 */ /* 0x000ee400080210ff */
[----:B---3--:R-:W-:Y:S05]  /*b1e0*/  @!P1 BRA `(.L_x_42) ;  /* 0xfffffffc00f09947 */ /* 0x008fea000383ffff */
[----:B------:R-:W-:Y:S05]  /*b1f0*/  BRA `(.L_x_108) ;  /* 0xffffff7400907947 */ /* 0x000fea000383ffff */
.L_x_45:
[----:B------:R-:W-:-:S07]  /*b200*/  MOV R2, UR4 ;  /* 0x0000000400027c02 */ /* 0x000fce0008000f00 */
.L_x_109:
[----:B--2---:R2:W3:Y:S02]  /*b210*/  SYNCS.PHASECHK.TRANS64.TRYWAIT P0, [R2+URZ+0x60], R0 ;  /* 0x00006000020075a7 */ /* 0x0044e400080011ff */
[----:B---3--:R-:W-:Y:S05]  /*b220*/  @!P0 NANOSLEEP.SYNCS 0x989680 ;  /* 0x009896800000895d */ /* 0x008fea0003900000 */
[----:B------:R-:W3:Y:S02]  /*b230*/  @!P0 SYNCS.PHASECHK.TRANS64 P0, [R2+URZ+0x60], R0 ;  /* 0x00006000020085a7 */ /* 0x000ee400080010ff */
[----:B---3--:R-:W-:Y:S05]  /*b240*/  @!P0 BRA `(.L_x_109) ;  /* 0xfffffffc00f08947 */ /* 0x008fea000383ffff */
[----:B------:R-:W-:Y:S05]  /*b250*/  BRA `(.L_x_44) ;  /* 0xffffff7400e47947 */ /* 0x000fea000383ffff */
.L_x_52:
[----:B--2---:R2:W3:Y:S02]  /*b260*/  SYNCS.PHASECHK.TRANS64.TRYWAIT P1, [R3+URZ+0x50], R4 ;  /* 0x00005004030075a7 */ /* 0x0044e400080211ff */
[----:B---3--:R-:W-:Y:S05]  /*b270*/  @!P1 NANOSLEEP.SYNCS 0x989680 ;  /* 0x009896800000995d */ /* 0x008fea0003900000 */
[----:B------:R-:W3:Y:S02]  /*b280*/  @!P1 SYNCS.PHASECHK.TRANS64 P1, [R3+URZ+0x50], R4 ;  /* 0x00005004030095a7 */ /* 0x000ee400080210ff */
[----:B---3--:R-:W-:Y:S05]  /*b290*/  @!P1 BRA `(.L_x_52) ;  /* 0xfffffffc00f09947 */ /* 0x008fea000383ffff */
[----:B------:R-:W-:Y:S05]  /*b2a0*/  BRA `(.L_x_110) ;  /* 0xffffff7c00587947 */ /* 0x000fea000383ffff */
.L_x_53:
[----:B------:R-:W-:-:S07]  /*b2b0*/  MOV R4, UR29 ;  /* 0x0000001d00047c02 */ /* 0x000fce0008000f00 */
.L_x_111:
[----:B-1----:R1:W2:Y:S02]  /*b2c0*/  SYNCS.PHASECHK.TRANS64.TRYWAIT P0, [R4+URZ+0x80], R3 ;  /* 0x00008003040075a7 */ /* 0x0022a400080011ff */
[----:B--2---:R-:W-:Y:S05]  /*b2d0*/  @!P0 NANOSLEEP.SYNCS 0x989680 ;  /* 0x009896800000895d */ /* 0x004fea0003900000 */
[----:B------:R-:W2:Y:S02]  /*b2e0*/  @!P0 SYNCS.PHASECHK.TRANS64 P0, [R4+URZ+0x80], R3 ;  /* 0x00008003040085a7 */ /* 0x000ea400080010ff */
[----:B--2---:R-:W-:Y:S05]  /*b2f0*/  @!P0 BRA `(.L_x_111) ;  /* 0xfffffffc00f08947 */ /* 0x004fea000383ffff */
[----:B------:R-:W-:Y:S05]  /*b300*/  BRA `(.L_x_112) ;  /* 0xffffff7c008c7947 */ /* 0x000fea000383ffff */
.L_x_56:
[----:B------:R-:W-:Y:S07]  /*b310*/  MOV R2, UR7 ;  /* 0x0000000700027c02 */ /* 0x000fee0008000f00 */
.L_x_113:
[----:B-1----:R1:W2:Y:S02]  /*b320*/  SYNCS.PHASECHK.TRANS64.TRYWAIT P0, [R2+URZ], R3 ;  /* 0x00000003020075a7 */ /* 0x0022a400080011ff */
[----:B--2---:R-:W-:Y:S05]  /*b330*/  @!P0 NANOSLEEP.SYNCS 0x989680 ;  /* 0x009896800000895d */ /* 0x004fea0003900000 */
[----:B------:R-:W2:Y:S02]  /*b340*/  @!P0 SYNCS.PHASECHK.TRANS64 P0, [R2+URZ], R3 ;  /* 0x00000003020085a7 */ /* 0x000ea400080010ff */
[----:B--2---:R-:W-:Y:S05]  /*b350*/  @!P0 BRA `(.L_x_113) ;  /* 0xfffffffc00f08947 */ /* 0x004fea000383ffff */
[----:B------:R-:W-:Y:S05]  /*b360*/  BRA `(.L_x_55) ;  /* 0xffffff7c00a87947 */ /* 0x000fea000383ffff */
.L_x_59:
[----:B------:R-:W-:-:S07]  /*b370*/  MOV R2, UR4 ;  /* 0x0000000400027c02 */ /* 0x000fce0008000f00 */
.L_x_114:
[----:B-1----:R1:W3:Y:S02]  /*b380*/  SYNCS.PHASECHK.TRANS64.TRYWAIT P0, [R2+URZ], R0 ;  /* 0x00000000020075a7 */ /* 0x0022e400080011ff */
[----:B---3--:R-:W-:Y:S05]  /*b390*/  @!P0 NANOSLEEP.SYNCS 0x989680 ;  /* 0x009896800000895d */ /* 0x008fea0003900000 */
[----:B------:R-:W3:Y:S02]  /*b3a0*/  @!P0 SYNCS.PHASECHK.TRANS64 P0, [R2+URZ], R0 ;  /* 0x00000000020085a7 */ /* 0x000ee400080010ff */
[----:B---3--:R-:W-:Y:S05]  /*b3b0*/  @!P0 BRA `(.L_x_114) ;  /* 0xfffffffc00f08947 */ /* 0x008fea000383ffff */
[----:B------:R-:W-:Y:S05]  /*b3c0*/  BRA `(.L_x_115) ;  /* 0xffffff8000887947 */ /* 0x000fea000383ffff */
.L_x_60:
[----:B------:R-:W-:-:S07]  /*b3d0*/  MOV R2, UR4 ;  /* 0x0000000400027c02 */ /* 0x000fce0008000f00 */
.L_x_116:
[----:B-1----:R1:W3:Y:S02]  /*b3e0*/  SYNCS.PHASECHK.TRANS64.TRYWAIT P0, [R2+URZ], R0 ;  /* 0x00000000020075a7 */ /* 0x0022e400080011ff */
[----:B---3--:R-:W-:Y:S05]  /*b3f0*/  @!P0 NANOSLEEP.SYNCS 0x989680 ;  /* 0x009896800000895d */ /* 0x008fea0003900000 */
[----:B------:R-:W3:Y:S02]  /*b400*/  @!P0 SYNCS.PHASECHK.TRANS64 P0, [R2+URZ], R0 ;  /* 0x00000000020085a7 */ /* 0x000ee400080010ff */
[----:B---3--:R-:W-:Y:S05]  /*b410*/  @!P0 BRA `(.L_x_116) ;  /* 0xfffffffc00f08947 */ /* 0x008fea000383ffff */
[----:B------:R-:W-:Y:S05]  /*b420*/  BRA `(.L_x_117) ;  /* 0xffffff8000947947 */ /* 0x000fea000383ffff */
.L_x_65:
[----:B---3--:R3:W4:Y:S02]  /*b430*/  SYNCS.PHASECHK.TRANS64.TRYWAIT P0, [R2+URZ+0x50], R0 ;  /* 0x00005000020075a7 */ /* 0x00872400080011ff */
[----:B----4-:R-:W-:Y:S05]  /*b440*/  @!P0 NANOSLEEP.SYNCS 0x989680 ;  /* 0x009896800000895d */ /* 0x010fea0003900000 */
[----:B------:R-:W4:Y:S02]  /*b450*/  @!P0 SYNCS.PHASECHK.TRANS64 P0, [R2+URZ+0x50], R0 ;  /* 0x00005000020085a7 */ /* 0x000f2400080010ff */
[----:B----4-:R-:W-:Y:S05]  /*b460*/  @!P0 BRA `(.L_x_65) ;  /* 0xfffffffc00f08947 */ /* 0x010fea000383ffff */
[----:B------:R-:W-:Y:S05]  /*b470*/  BRA `(.L_x_118) ;  /* 0xffffff8400b87947 */ /* 0x000fea000383ffff */
.L_x_68:
[----:B------:R-:W-:Y:S07]  /*b480*/  MOV R2, UR29 ;  /* 0x0000001d00027c02 */ /* 0x000fee0008000f00 */
.L_x_119:
[----:B-1----:R1:W3:Y:S02]  /*b490*/  SYNCS.PHASECHK.TRANS64.TRYWAIT P1, [R2+URZ+0x48], R0 ;  /* 0x00004800020075a7 */ /* 0x0022e400080211ff */
[----:B---3--:R-:W-:Y:S05]  /*b4a0*/  @!P1 NANOSLEEP.SYNCS 0x989680 ;  /* 0x009896800000995d */ /* 0x008fea0003900000 */
[----:B------:R-:W3:Y:S02]  /*b4b0*/  @!P1 SYNCS.PHASECHK.TRANS64 P1, [R2+URZ+0x48], R0 ;  /* 0x00004800020095a7 */ /* 0x000ee400080210ff */
[----:B---3--:R-:W-:Y:S05]  /*b4c0*/  @!P1 BRA `(.L_x_119) ;  /* 0xfffffffc00f09947 */ /* 0x008fea000383ffff */
[----:B------:R-:W-:Y:S05]  /*b4d0*/  BRA `(.L_x_67) ;  /* 0xffffff8c002c7947 */ /* 0x000fea000383ffff */
.L_x_71:
[----:B------:R-:W-:Y:S07]  /*b4e0*/  MOV R2, UR29 ;  /* 0x0000001d00027c02 */ /* 0x000fee0008000f00 */
.L_x_120:
[----:B-1----:R1:W3:Y:S02]  /*b4f0*/  SYNCS.PHASECHK.TRANS64.TRYWAIT P0, [R2+URZ+0x38], R4 ;  /* 0x00003804020075a7 */ /* 0x0022e400080011ff */
[----:B---3--:R-:W-:Y:S05]  /*b500*/  @!P0 NANOSLEEP.SYNCS 0x989680 ;  /* 0x009896800000895d */ /* 0x008fea0003900000 */
[----:B------:R-:W3:Y:S02]  /*b510*/  @!P0 SYNCS.PHASECHK.TRANS64 P0, [R2+URZ+0x38], R4 ;  /* 0x00003804020085a7 */ /* 0x000ee400080010ff */
[----:B---3--:R-:W-:Y:S05]  /*b520*/  @!P0 BRA `(.L_x_120) ;  /* 0xfffffffc00f08947 */ /* 0x008fea000383ffff */
[----:B------:R-:W-:Y:S05]  /*b530*/  BRA `(.L_x_121) ;  /* 0xffffff8c00907947 */ /* 0x000fea000383ffff */
.L_x_74:
[----:B------:R-:W-:Y:S07]  /*b540*/  MOV R2, UR4 ;  /* 0x0000000400027c02 */ /* 0x000fee0008000f00 */
.L_x_122:
[----:B-1----:R1:W2:Y:S02]  /*b550*/  SYNCS.PHASECHK.TRANS64.TRYWAIT P0, [R2+URZ+0x50], R0 ;  /* 0x00005000020075a7 */ /* 0x0022a400080011ff */
[----:B--2---:R-:W-:Y:S05]  /*b560*/  @!P0 NANOSLEEP.SYNCS 0x989680 ;  /* 0x009896800000895d */ /* 0x004fea0003900000 */
[----:B------:R-:W2:Y:S02]  /*b570*/  @!P0 SYNCS.PHASECHK.TRANS64 P0, [R2+URZ+0x50], R0 ;  /* 0x00005000020085a7 */ /* 0x000ea400080010ff */
[----:B--2---:R-:W-:Y:S05]  /*b580*/  @!P0 BRA `(.L_x_122) ;  /* 0xfffffffc00f08947 */ /* 0x004fea000383ffff */
[----:B------:R-:W-:Y:S05]  /*b590*/  BRA `(.L_x_123) ;  /* 0xffffff9000ec7947 */ /* 0x000fea000383ffff */
.L_x_84:
[----:B-1----:R-:W-:Y:S04]  /*b5a0*/  MOV R3, UR44 ;  /* 0x0000002c00037c02 */ /* 0x002fe80008000f00 */
[----:B------:R1:W4:Y:S03]  /*b5b0*/  SYNCS.PHASECHK.TRANS64.TRYWAIT P2, [R3+URZ+0x30], R0 ;  /* 0x00003000030075a7 */ /* 0x00032600080411ff */
[----:B----4-:R-:W-:Y:S05]  /*b5c0*/  @!P2 NANOSLEEP.SYNCS 0x989680 ;  /* 0x009896800000a95d */ /* 0x010fea0003900000 */
[----:B------:R-:W4:Y:S02]  /*b5d0*/  @!P2 SYNCS.PHASECHK.TRANS64 P2, [R3+URZ+0x30], R0 ;  /* 0x000030000300a5a7 */ /* 0x000f2400080410ff */
[----:B----4-:R-:W-:Y:S05]  /*b5e0*/  @!P2 BRA `(.L_x_84) ;  /* 0xfffffffc00eca947 */ /* 0x010fea000383ffff */
[----:B------:R-:W-:Y:S05]  /*b5f0*/  BRA `(.L_x_83) ;  /* 0xffffffa400447947 */ /* 0x000fea000383ffff */
.L_x_86:
[----:B-1----:R1:W2:Y:S02]  /*b600*/  SYNCS.PHASECHK.TRANS64.TRYWAIT P1, [R5+URZ+0x70], R4 ;  /* 0x00007004050075a7 */ /* 0x0022a400080211ff */
[----:B--2---:R-:W-:Y:S05]  /*b610*/  @!P1 NANOSLEEP.SYNCS 0x989680 ;  /* 0x009896800000995d */ /* 0x004fea0003900000 */
[----:B------:R-:W2:Y:S02]  /*b620*/  @!P1 SYNCS.PHASECHK.TRANS64 P1, [R5+URZ+0x70], R4 ;  /* 0x00007004050095a7 */ /* 0x000ea400080210ff */
[----:B--2---:R-:W-:Y:S05]  /*b630*/  @!P1 BRA `(.L_x_86) ;  /* 0xfffffffc00f09947 */ /* 0x004fea000383ffff */
[----:B------:R-:W-:Y:S05]  /*b640*/  BRA `(.L_x_85) ;  /* 0xffffffa800547947 */ /* 0x000fea000383ffff */
        .weak           $__internal_0_$__cuda_sm10x_tcgen05_guardrail_trap_col_being_dealloced_not_returned_by_alloc
        .type           $__internal_0_$__cuda_sm10x_tcgen05_guardrail_trap_col_being_dealloced_not_returned_by_alloc,@function
        .size           $__internal_0_$__cuda_sm10x_tcgen05_guardrail_trap_col_being_dealloced_not_returned_by_alloc,($__internal_1_$__cuda_sm10x_tcgen05_guardrail_trap_phase_invalid_during_alloc - $__internal_0_$__cuda_sm10x_tcgen05_guardrail_trap_col_being_dealloced_not_returned_by_alloc)
$__internal_0_$__cuda_sm10x_tcgen05_guardrail_trap_col_being_dealloced_not_returned_by_alloc:
[----:B------:R-:W-:Y:S05]  /*b650*/  BPT.TRAP 0x1 ;  /* 0x000000040000795c */ /* 0x000fea0000300000 */
[----:B------:R-:W-:-:S04]  /*b660*/  HFMA2 R3, -RZ, RZ, 0, 0 ;  /* 0x00000000ff037431 */ /* 0x000fc800000001ff */
[----:B------:R-:W-:Y:S05]  /*b670*/  RET.REL.NODEC R2 `(_ZN7cutlass13device_kernelINS_4gemm6kernel13GemmUniversalIN4cute5tupleIJiiiiEEENS1_10collective13CollectiveMmaINS1_35MainloopSm100TmaUmmaWarpSpecializedILi3ELi2ELi2ENS5_IJNS4_1CILi1EEESB_SB_EEEEENS5_IJNSA_ILi128EEENSA_ILi224EEESE_EEEaNS5_IJlSB_lEEEaSH_NS4_8TiledMMAINS4_8MMA_AtomIJNS4_15SM100_MMA_S8_SSIaaiLi128ELi224ELNS4_4UMMA5MajorE0ELSM_0ELNSL_8SaturateE0EEEEEENS4_6LayoutISC_NS5_IJNSA_ILi0EEESR_SR_EEEEENS5_IJNS4_10UnderscoreESU_SU_EEEEENS4_13SM90_TMA_LOADENS4_14ComposedLayoutINS4_7SwizzleILi3ELi4ELi3EEENS4_18smem_ptr_flag_bitsILi8EEENSQ_INS5_IJNSA_ILi8EEESE_EEENS5_IJSE_SB_EEEEEEEvNS4_8identityESX_S17_vS18_EENS_8epilogue10collective18CollectiveEpilogueINS1A_23Sm100TmaWarpSpecializedILi1ELi1ELi224ELb0ELb0EEEJSG_NS5_IJNSQ_ISE_SB_EENSQ_ISF_SB_EEEEEaSH_aSH_NS1A_6fusion15FusionCallbacksIS1E_NS1I_17LinearCombinationIaiaiLNS_15FloatRoundStyleE2EEESG_S1H_JEEENS4_5SM1004TMEM4LOAD26SM100_TMEM_LOAD_32dp32b32xESX_NSY_INSZ_ILi1ELi4ELi3EEES12_NSQ_INS5_IJS13_NSA_ILi32EEEEEENS5_IJS1T_SB_EEEEEEENS4_39AutoVectorizingCopyWithAssumedAlignmentILi128EEENS4_14SM90_TMA_STOREES1X_S1Z_S1Z_EEEvvEEEEvNT_6ParamsE) ;  /* 0xffffff4802607950 */ /* 0x000fea0003c3ffff */
        .weak           $__internal_1_$__cuda_sm10x_tcgen05_guardrail_trap_phase_invalid_during_alloc
        .type           $__internal_1_$__cuda_sm10x_tcgen05_guardrail_trap_phase_invalid_during_alloc,@function
        .size           $__internal_1_$__cuda_sm10x_tcgen05_guardrail_trap_phase_invalid_during_alloc,($__internal_2_$__cuda_sm10x_tcgen05_guardrail_trap_unallocated_columns_being_dealloced - $__internal_1_$__cuda_sm10x_tcgen05_guardrail_trap_phase_invalid_during_alloc)
$__internal_1_$__cuda_sm10x_tcgen05_guardrail_trap_phase_invalid_during_alloc:
[----:B------:R-:W-:Y:S05]  /*b680*/  BPT.TRAP 0x1 ;  /* 0x000000040000795c */ /* 0x000fea0000300000 */
[----:B------:R-:W-:-:S04]  /*b690*/  MOV R3, 0x0 ;  /* 0x0000000000037802 */ /* 0x000fc80000000f00 */
[----:B------:R-:W-:Y:S05]  /*b6a0*/  RET.REL.NODEC R2 `(_ZN7cutlass13device_kernelINS_4gemm6kernel13GemmUniversalIN4cute5tupleIJiiiiEEENS1_10collective13CollectiveMmaINS1_35MainloopSm100TmaUmmaWarpSpecializedILi3ELi2ELi2ENS5_IJNS4_1CILi1EEESB_SB_EEEEENS5_IJNSA_ILi128EEENSA_ILi224EEESE_EEEaNS5_IJlSB_lEEEaSH_NS4_8TiledMMAINS4_8MMA_AtomIJNS4_15SM100_MMA_S8_SSIaaiLi128ELi224ELNS4_4UMMA5MajorE0ELSM_0ELNSL_8SaturateE0EEEEEENS4_6LayoutISC_NS5_IJNSA_ILi0EEESR_SR_EEEEENS5_IJNS4_10UnderscoreESU_SU_EEEEENS4_13SM90_TMA_LOADENS4_14ComposedLayoutINS4_7SwizzleILi3ELi4ELi3EEENS4_18smem_ptr_flag_bitsILi8EEENSQ_INS5_IJNSA_ILi8EEESE_EEENS5_IJSE_SB_EEEEEEEvNS4_8identityESX_S17_vS18_EENS_8epilogue10collective18CollectiveEpilogueINS1A_23Sm100TmaWarpSpecializedILi1ELi1ELi224ELb0ELb0EEEJSG_NS5_IJNSQ_ISE_SB_EENSQ_ISF_SB_EEEEEaSH_aSH_NS1A_6fusion15FusionCallbacksIS1E_NS1I_17LinearCombinationIaiaiLNS_15FloatRoundStyleE2EEESG_S1H_JEEENS4_5SM1004TMEM4LOAD26SM100_TMEM_LOAD_32dp32b32xESX_NSY_INSZ_ILi1ELi4ELi3EEES12_NSQ_INS5_IJS13_NSA_ILi32EEEEEENS5_IJS1T_SB_EEEEEEENS4_39AutoVectorizingCopyWithAssumedAlignmentILi128EEENS4_14SM90_TMA_STOREES1X_S1Z_S1Z_EEEvvEEEEvNT_6ParamsE) ;  /* 0xffffff4802547950 */ /* 0x000fea0003c3ffff */
        .weak           $__internal_2_$__cuda_sm10x_tcgen05_guardrail_trap_unallocated_columns_being_dealloced
        .type           $__internal_2_$__cuda_sm10x_tcgen05_guardrail_trap_unallocated_columns_being_dealloced,@function
        .size           $__internal_2_$__cuda_sm10x_tcgen05_guardrail_trap_unallocated_columns_being_dealloced,(.L_x_125 - $__internal_2_$__cuda_sm10x_tcgen05_guardrail_trap_unallocated_columns_being_dealloced)
$__internal_2_$__cuda_sm10x_tcgen05_guardrail_trap_unallocated_columns_being_dealloced:
[----:B------:R-:W-:Y:S05]  /*b6b0*/  BPT.TRAP 0x1 ;  /* 0x000000040000795c */ /* 0x000fea0000300000 */
[----:B------:R-:W-:-:S04]  /*b6c0*/  HFMA2 R3, -RZ, RZ, 0, 0 ;  /* 0x00000000ff037431 */ /* 0x000fc800000001ff */
[----:B------:R-:W-:Y:S05]  /*b6d0*/  RET.REL.NODEC R2 `(_ZN7cutlass13device_kernelINS_4gemm6kernel13GemmUniversalIN4cute5tupleIJiiiiEEENS1_10collective13CollectiveMmaINS1_35MainloopSm100TmaUmmaWarpSpecializedILi3ELi2ELi2ENS5_IJNS4_1CILi1EEESB_SB_EEEEENS5_IJNSA_ILi128EEENSA_ILi224EEESE_EEEaNS5_IJlSB_lEEEaSH_NS4_8TiledMMAINS4_8MMA_AtomIJNS4_15SM100_MMA_S8_SSIaaiLi128ELi224ELNS4_4UMMA5MajorE0ELSM_0ELNSL_8SaturateE0EEEEEENS4_6LayoutISC_NS5_IJNSA_ILi0EEESR_SR_EEEEENS5_IJNS4_10UnderscoreESU_SU_EEEEENS4_13SM90_TMA_LOADENS4_14ComposedLayoutINS4_7SwizzleILi3ELi4ELi3EEENS4_18smem_ptr_flag_bitsILi8EEENSQ_INS5_IJNSA_ILi8EEESE_EEENS5_IJSE_SB_EEEEEEEvNS4_8identityESX_S17_vS18_EENS_8epilogue10collective18CollectiveEpilogueINS1A_23Sm100TmaWarpSpecializedILi1ELi1ELi224ELb0ELb0EEEJSG_NS5_IJNSQ_ISE_SB_EENSQ_ISF_SB_EEEEEaSH_aSH_NS1A_6fusion15FusionCallbacksIS1E_NS1I_17LinearCombinationIaiaiLNS_15FloatRoundStyleE2EEESG_S1H_JEEENS4_5SM1004TMEM4LOAD26SM100_TMEM_LOAD_32dp32b32xESX_NSY_INSZ_ILi1ELi4ELi3EEES12_NSQ_INS5_IJS13_NSA_ILi32EEEEEENS5_IJS1T_SB_EEEEEEENS4_39AutoVectorizingCopyWithAssumedAlignmentILi128EEENS4_14SM90_TMA_STOREES1X_S1Z_S1Z_EEEvvEEEEvNT_6ParamsE) ;  /* 0xffffff4802487950 */ /* 0x000fea0003c3ffff */
.L_x_124:
[----:B------:R-:W-:-:S00]  /*b6e0*/  BRA `(.L_x_124) ;  /* 0xfffffffc00fc7947 */ /* 0x000fc0000383ffff */
[----:B------:R-:W-:-:S00]  /*b6f0*/  NOP ;  /* 0x0000000000007918 */ /* 0x000fc00000000000 */
        /* <DEDUP_REMOVED lines=8> */
.L_x_125:


//--------------------- .nv.global.init           --------------------------
	.section	.nv.global.init,"aw",@progbits
.nv.global.init:
	.type		$str$27,@object
	.size		$str$27,($str$28 - $str$27)
$str$27:
        /*0000*/ 	.byte	0x28, 0x61, 0x64, 0x64, 0x72, 0x65, 0x73, 0x73, 0x20, 0x26, 0x20, 0x6d, 0x61, 0x73, 0x6b, 0x29
        /*0010*/ 	.byte	0x20, 0x3d, 0x3d, 0x20, 0x30, 0x00
	.type		$str$28,@object
	.size		$str$28,($str$26 - $str$28)
$str$28:
        /*0016*/ 	.byte	0x2f, 0x74, 0x6d, 0x70, 0x2f, 0x63, 0x75, 0x74, 0x6c, 0x61, 0x73, 0x73, 0x5f, 0x73, 0x77, 0x65
        /*0026*/ 	.byte	0x65, 0x70, 0x5f, 0x73, 0x72, 0x63, 0x2f, 0x69, 0x6e, 0x63, 0x6c, 0x75, 0x64, 0x65, 0x2f, 0x63
        /*0036*/ 	.byte	0x75, 0x74, 0x65, 0x2f, 0x70, 0x6f, 0x69, 0x6e, 0x74, 0x65, 0x72, 0x5f, 0x66, 0x6c, 0x61, 0x67
        /*0046*/ 	.byte	0x67, 0x65, 0x64, 0x2e, 0x68, 0x70, 0x70, 0x00
	.type		$str$26,@object
	.size		$str$26,($str$25 - $str$26)
$str$26:
        /*004e*/ 	.byte	0x2f, 0x74, 0x6d, 0x70, 0x2f, 0x63, 0x75, 0x74, 0x6c, 0x61, 0x73, 0x73, 0x5f, 0x73, 0x77, 0x65
        /*005e*/ 	.byte	0x65, 0x70, 0x5f, 0x73, 0x72, 0x63, 0x2f, 0x69, 0x6e, 0x63, 0x6c, 0x75, 0x64, 0x65, 0x2f, 0x63
        /*006e*/ 	.byte	0x75, 0x74, 0x65, 0x2f, 0x61, 0x74, 0x6f, 0x6d, 0x2f, 0x63, 0x6f, 0x70, 0x79, 0x5f, 0x74, 0x72
        /*007e*/ 	.byte	0x61, 0x69, 0x74, 0x73, 0x5f, 0x73, 0x6d, 0x31, 0x30, 0x30, 0x2e, 0x68, 0x70, 0x70, 0x00
	.type		$str$25,@object
	.size		$str$25,(__unnamed_1 - $str$25)
$str$25:
        /*008d*/ 	.byte	0x28, 0x28, 0x75, 0x69, 0x6e, 0x74, 0x33, 0x32, 0x5f, 0x74, 0x28, 0x74, 0x68, 0x72, 0x65, 0x61
        /*009d*/ 	.byte	0x64, 0x49, 0x64, 0x78, 0x2e, 0x78, 0x29, 0x20, 0x2f, 0x20, 0x33, 0x32, 0x29, 0x20, 0x25, 0x20
        /*00ad*/ 	.byte	0x34, 0x29, 0x20, 0x3d, 0x3d, 0x20, 0x28, 0x28, 0x28, 0x74, 0x6d, 0x65, 0x6d, 0x5f, 0x61, 0x64
        /*00bd*/ 	.byte	0x64, 0x72, 0x20, 0x3e, 0x3e, 0x20, 0x31, 0x36, 0x29, 0x20, 0x2f, 0x20, 0x33, 0x32, 0x29, 0x20
        /*00cd*/ 	.byte	0x25, 0x20, 0x34, 0x29, 0x00
	.type		__unnamed_1,@object
	.size		__unnamed_1,(__unnamed_2 - __unnamed_1)
__unnamed_1:
        /* <DEDUP_REMOVED lines=25> */
        /*0262*/ 	.byte	0x3e, 0x3e, 0x3e, 0x3e, 0x5d, 0x00
	.type		__unnamed_2,@object
	.size		__unnamed_2,(.L_2 - __unnamed_2)
__unnamed_2:
        /* <DEDUP_REMOVED lines=41> */
.L_2:


//--------------------- .nv.shared._ZN7cutlass13device_kernelINS_4gemm6kernel13GemmUniversalIN4cute5tupleIJiiiiEEENS1_10collective13CollectiveMmaINS1_35MainloopSm100TmaUmmaWarpSpecializedILi3ELi2ELi2ENS5_IJNS4_1CILi1EEESB_SB_EEEEENS5_IJNSA_ILi128EEENSA_ILi224EEESE_EEEaNS5_IJlSB_lEEEaSH_NS4_8TiledMMAINS4_8MMA_AtomIJNS4_15SM100_MMA_S8_SSIaaiLi128ELi224ELNS4_4UMMA5MajorE0ELSM_0ELNSL_8SaturateE0EEEEEENS4_6LayoutISC_NS5_IJNSA_ILi0EEESR_SR_EEEEENS5_IJNS4_10UnderscoreESU_SU_EEEEENS4_13SM90_TMA_LOADENS4_14ComposedLayoutINS4_7SwizzleILi3ELi4ELi3EEENS4_18smem_ptr_flag_bitsILi8EEENSQ_INS5_IJNSA_ILi8EEESE_EEENS5_IJSE_SB_EEEEEEEvNS4_8identityESX_S17_vS18_EENS_8epilogue10collective18CollectiveEpilogueINS1A_23Sm100TmaWarpSpecializedILi1ELi1ELi224ELb0ELb0EEEJSG_NS5_IJNSQ_ISE_SB_EENSQ_ISF_SB_EEEEEaSH_aSH_NS1A_6fusion15FusionCallbacksIS1E_NS1I_17LinearCombinationIaiaiLNS_15FloatRoundStyleE2EEESG_S1H_JEEENS4_5SM1004TMEM4LOAD26SM100_TMEM_LOAD_32dp32b32xESX_NSY_INSZ_ILi1ELi4ELi3EEES12_NSQ_INS5_IJS13_NSA_ILi32EEEEEENS5_IJS1T_SB_EEEEEEENS4_39AutoVectorizingCopyWithAssumedAlignmentILi128EEENS4_14SM90_TMA_STOREES1X_S1Z_S1Z_EEEvvEEEEvNT_6ParamsE --------------------------
	.section	.nv.shared._ZN7cutlass13device_kernelINS_4gemm6kernel13GemmUniversalIN4cute5tupleIJiiiiEEENS1_10collective13CollectiveMmaINS1_35MainloopSm100TmaUmmaWarpSpecializedILi3ELi2ELi2ENS5_IJNS4_1CILi1EEESB_SB_EEEEENS5_IJNSA_ILi128EEENSA_ILi224EEESE_EEEaNS5_IJlSB_lEEEaSH_NS4_8TiledMMAINS4_8MMA_AtomIJNS4_15SM100_MMA_S8_SSIaaiLi128ELi224ELNS4_4UMMA5MajorE0ELSM_0ELNSL_8SaturateE0EEEEEENS4_6LayoutISC_NS5_IJNSA_ILi0EEESR_SR_EEEEENS5_IJNS4_10UnderscoreESU_SU_EEEEENS4_13SM90_TMA_LOADENS4_14ComposedLayoutINS4_7SwizzleILi3ELi4ELi3EEENS4_18smem_ptr_flag_bitsILi8EEENSQ_INS5_IJNSA_ILi8EEESE_EEENS5_IJSE_SB_EEEEEEEvNS4_8identityESX_S17_vS18_EENS_8epilogue10collective18CollectiveEpilogueINS1A_23Sm100TmaWarpSpecializedILi1ELi1ELi224ELb0ELb0EEEJSG_NS5_IJNSQ_ISE_SB_EENSQ_ISF_SB_EEEEEaSH_aSH_NS1A_6fusion15FusionCallbacksIS1E_NS1I_17LinearCombinationIaiaiLNS_15FloatRoundStyleE2EEESG_S1H_JEEENS4_5SM1004TMEM4LOAD26SM100_TMEM_LOAD_32dp32b32xESX_NSY_INSZ_ILi1ELi4ELi3EEES12_NSQ_INS5_IJS13_NSA_ILi32EEEEEENS5_IJS1T_SB_EEEEEEENS4_39AutoVectorizingCopyWithAssumedAlignmentILi128EEENS4_14SM90_TMA_STOREES1X_S1Z_S1Z_EEEvvEEEEvNT_6ParamsE,"aw",@nobits
	.sectionflags	@""
	.align	16
	.zero		1024


//--------------------- .nv.shared.reserved.0     --------------------------
	.section	.nv.shared.reserved.0,"aw",@nobits
	.weak		__nv_reservedSMEM_offset_0_alias
	.size		__nv_reservedSMEM_offset_0_alias, 0, 64
	.other		__nv_reservedSMEM_offset_0_alias,@"STO_CUDA_RESERVED_SHARED STV_DEFAULT"
__nv_reservedSMEM_offset_0_alias:
	.zero		0
.nv.shared.reserved.0:
	.zero		64
	.weak		__nv_reservedSMEM_tcgen05_partition
	.type		__nv_reservedSMEM_tcgen05_partition,@object
	.size		__nv_reservedSMEM_tcgen05_partition,(.L_0 - __nv_reservedSMEM_tcgen05_partition)
__nv_reservedSMEM_tcgen05_partition:
	.zero		32
.L_0:


//--------------------- .nv.global                --------------------------
	.section	.nv.global,"aw",@nobits
.nv.global:
	.type		_ZN40_INTERNAL_69c7d085_4_k_cu_dc302cab_270704cute1_E,@object
	.size		_ZN40_INTERNAL_69c7d085_4_k_cu_dc302cab_270704cute1_E,(_ZN40_INTERNAL_69c7d085_4_k_cu_dc302cab_270704cuda3std3__45__cpo6cbeginE - _ZN40_INTERNAL_69c7d085_4_k_cu_dc302cab_270704cute1_E)
_ZN40_INTERNAL_69c7d085_4_k_cu_dc302cab_270704cute1_E:
	.zero		1
	.type		_ZN40_INTERNAL_69c7d085_4_k_cu_dc302cab_270704cuda3std3__45__cpo6cbeginE,@object
	.size		_ZN40_INTERNAL_69c7d085_4_k_cu_dc302cab_270704cuda3std3__45__cpo6cbeginE,(_ZN40_INTERNAL_69c7d085_4_k_cu_dc302cab_270704cuda3std3__48in_placeE - _ZN40_INTERNAL_69c7d085_4_k_cu_dc302cab_270704cuda3std3__45__cpo6cbeginE)
_ZN40_INTERNAL_69c7d085_4_k_cu_dc302cab_270704cuda3std3__45__cpo6cbeginE:
	.zero		1
	.type		_ZN40_INTERNAL_69c7d085_4_k_cu_dc302cab_270704cuda3std3__48in_placeE,@object
	.size		_ZN40_INTERNAL_69c7d085_4_k_cu_dc302cab_270704cuda3std3__48in_placeE,(_ZN40_INTERNAL_69c7d085_4_k_cu_dc302cab_270704cuda3std6ranges3__45__cpo9iter_moveE - _ZN40_INTERNAL_69c7d085_4_k_cu_dc302cab_270704cuda3std3__48in_placeE)
_ZN40_INTERNAL_69c7d085_4_k_cu_dc302cab_270704cuda3std3__48in_placeE:
	.zero		1
	.type		_ZN40_INTERNAL_69c7d085_4_k_cu_dc302cab_270704cuda3std6ranges3__45__cpo9iter_moveE,@object
	.size		_ZN40_INTERNAL_69c7d085_4_k_cu_dc302cab_270704cuda3std6ranges3__45__cpo9iter_moveE,(_ZN40_INTERNAL_69c7d085_4_k_cu_dc302cab_270704cuda3std3__45__cpo5beginE - _ZN40_INTERNAL_69c7d085_4_k_cu_dc302cab_270704cuda3std6ranges3__45__cpo9iter_moveE)
_ZN40_INTERNAL_69c7d085_4_k_cu_dc302cab_270704cuda3std6ranges3__45__cpo9iter_moveE:
	.zero		1
	.type		_ZN40_INTERNAL_69c7d085_4_k_cu_dc302cab_270704cuda3std3__45__cpo5beginE,@object
	.size		_ZN40_INTERNAL_69c7d085_4_k_cu_dc302cab_270704cuda3std3__45__cpo5beginE,(_ZN40_INTERNAL_69c7d085_4_k_cu_dc302cab_270704cuda3std3__442_GLOBAL__N__69c7d085_4_k_cu_dc302cab_270706ignoreE - _ZN40_INTERNAL_69c7d085_4_k_cu_dc302cab_270704cuda3std3__45__cpo5beginE)
_ZN40_INTERNAL_69c7d085_4_k_cu_dc302cab_270704cuda3std3__45__cpo5beginE:
	.zero		1
	.type		_ZN40_INTERNAL_69c7d085_4_k_cu_dc302cab_270704cuda3std3__442_GLOBAL__N__69c7d085_4_k_cu_dc302cab_270706ignoreE,@object
	.size		_ZN40_INTERNAL_69c7d085_4_k_cu_dc302cab_270704cuda3std3__442_GLOBAL__N__69c7d085_4_k_cu_dc302cab_270706ignoreE,(_ZN40_INTERNAL_69c7d085_4_k_cu_dc302cab_270704cute7productE - _ZN40_INTERNAL_69c7d085_4_k_cu_dc302cab_270704cuda3std3__442_GLOBAL__N__69c7d085_4_k_cu_dc302cab_270706ignoreE)
_ZN40_INTERNAL_69c7d085_4_k_cu_dc302cab_270704cuda3std3__442_GLOBAL__N__69c7d085_4_k_cu_dc302cab_270706ignoreE:
	.zero		1
	.type		_ZN40_INTERNAL_69c7d085_4_k_cu_dc302cab_270704cute7productE,@object
	.size		_ZN40_INTERNAL_69c7d085_4_k_cu_dc302cab_270704cute7productE,(_ZN40_INTERNAL_69c7d085_4_k_cu_dc302cab_270704cuda3std3__45__cpo3endE - _ZN40_INTERNAL_69c7d085_4_k_cu_dc302cab_270704cute7productE)
_ZN40_INTERNAL_69c7d085_4_k_cu_dc302cab_270704cute7productE:
	.zero		1
	.type		_ZN40_INTERNAL_69c7d085_4_k_cu_dc302cab_270704cuda3std3__45__cpo3endE,@object
	.size		_ZN40_INTERNAL_69c7d085_4_k_cu_dc302cab_270704cuda3std3__45__cpo3endE,(_ZN40_INTERNAL_69c7d085_4_k_cu_dc302cab_270704cuda3std3__419piecewise_constructE - _ZN40_INTERNAL_69c7d085_4_k_cu_dc302cab_270704cuda3std3__45__cpo3endE)
_ZN40_INTERNAL_69c7d085_4_k_cu_dc302cab_270704cuda3std3__45__cpo3endE:
	.zero		1
	.type		_ZN40_INTERNAL_69c7d085_4_k_cu_dc302cab_270704cuda3std3__419piecewise_constructE,@object
	.size		_ZN40_INTERNAL_69c7d085_4_k_cu_dc302cab_270704cuda3std3__419piecewise_constructE,(_ZN40_INTERNAL_69c7d085_4_k_cu_dc302cab_270704cuda3std3__45__cpo4cendE - _ZN40_INTERNAL_69c7d085_4_k_cu_dc302cab_270704cuda3std3__419piecewise_constructE)
_ZN40_INTERNAL_69c7d085_4_k_cu_dc302cab_270704cuda3std3__419piecewise_constructE:
	.zero		1
	.type		_ZN40_INTERNAL_69c7d085_4_k_cu_dc302cab_270704cuda3std3__45__cpo4cendE,@object
	.size		_ZN40_INTERNAL_69c7d085_4_k_cu_dc302cab_270704cuda3std3__45__cpo4cendE,(_ZN40_INTERNAL_69c7d085_4_k_cu_dc302cab_270704cuda3std6ranges3__45__cpo4swapE - _ZN40_INTERNAL_69c7d085_4_k_cu_dc302cab_270704cuda3std3__45__cpo4cendE)
_ZN40_INTERNAL_69c7d085_4_k_cu_dc302cab_270704cuda3std3__45__cpo4cendE:
	.zero		1
	.type		_ZN40_INTERNAL_69c7d085_4_k_cu_dc302cab_270704cuda3std6ranges3__45__cpo4swapE,@object
	.size		_ZN40_INTERNAL_69c7d085_4_k_cu_dc302cab_270704cuda3std6ranges3__45__cpo4swapE,(.L_10 - _ZN40_INTERNAL_69c7d085_4_k_cu_dc302cab_270704cuda3std6ranges3__45__cpo4swapE)
_ZN40_INTERNAL_69c7d085_4_k_cu_dc302cab_270704cuda3std6ranges3__45__cpo4swapE:
	.zero		1
.L_10:


//--------------------- .nv.constant0._ZN7cutlass13device_kernelINS_4gemm6kernel13GemmUniversalIN4cute5tupleIJiiiiEEENS1_10collective13CollectiveMmaINS1_35MainloopSm100TmaUmmaWarpSpecializedILi3ELi2ELi2ENS5_IJNS4_1CILi1EEESB_SB_EEEEENS5_IJNSA_ILi128EEENSA_ILi224EEESE_EEEaNS5_IJlSB_lEEEaSH_NS4_8TiledMMAINS4_8MMA_AtomIJNS4_15SM100_MMA_S8_SSIaaiLi128ELi224ELNS4_4UMMA5MajorE0ELSM_0ELNSL_8SaturateE0EEEEEENS4_6LayoutISC_NS5_IJNSA_ILi0EEESR_SR_EEEEENS5_IJNS4_10UnderscoreESU_SU_EEEEENS4_13SM90_TMA_LOADENS4_14ComposedLayoutINS4_7SwizzleILi3ELi4ELi3EEENS4_18smem_ptr_flag_bitsILi8EEENSQ_INS5_IJNSA_ILi8EEESE_EEENS5_IJSE_SB_EEEEEEEvNS4_8identityESX_S17_vS18_EENS_8epilogue10collective18CollectiveEpilogueINS1A_23Sm100TmaWarpSpecializedILi1ELi1ELi224ELb0ELb0EEEJSG_NS5_IJNSQ_ISE_SB_EENSQ_ISF_SB_EEEEEaSH_aSH_NS1A_6fusion15FusionCallbacksIS1E_NS1I_17LinearCombinationIaiaiLNS_15FloatRoundStyleE2EEESG_S1H_JEEENS4_5SM1004TMEM4LOAD26SM100_TMEM_LOAD_32dp32b32xESX_NSY_INSZ_ILi1ELi4ELi3EEES12_NSQ_INS5_IJS13_NSA_ILi32EEEEEENS5_IJS1T_SB_EEEEEEENS4_39AutoVectorizingCopyWithAssumedAlignmentILi128EEENS4_14SM90_TMA_STOREES1X_S1Z_S1Z_EEEvvEEEEvNT_6ParamsE --------------------------
	.section	.nv.constant0._ZN7cutlass13device_kernelINS_4gemm6kernel13GemmUniversalIN4cute5tupleIJiiiiEEENS1_10collective13CollectiveMmaINS1_35MainloopSm100TmaUmmaWarpSpecializedILi3ELi2ELi2ENS5_IJNS4_1CILi1EEESB_SB_EEEEENS5_IJNSA_ILi128EEENSA_ILi224EEESE_EEEaNS5_IJlSB_lEEEaSH_NS4_8TiledMMAINS4_8MMA_AtomIJNS4_15SM100_MMA_S8_SSIaaiLi128ELi224ELNS4_4UMMA5MajorE0ELSM_0ELNSL_8SaturateE0EEEEEENS4_6LayoutISC_NS5_IJNSA_ILi0EEESR_SR_EEEEENS5_IJNS4_10UnderscoreESU_SU_EEEEENS4_13SM90_TMA_LOADENS4_14ComposedLayoutINS4_7SwizzleILi3ELi4ELi3EEENS4_18smem_ptr_flag_bitsILi8EEENSQ_INS5_IJNSA_ILi8EEESE_EEENS5_IJSE_SB_EEEEEEEvNS4_8identityESX_S17_vS18_EENS_8epilogue10collective18CollectiveEpilogueINS1A_23Sm100TmaWarpSpecializedILi1ELi1ELi224ELb0ELb0EEEJSG_NS5_IJNSQ_ISE_SB_EENSQ_ISF_SB_EEEEEaSH_aSH_NS1A_6fusion15FusionCallbacksIS1E_NS1I_17LinearCombinationIaiaiLNS_15FloatRoundStyleE2EEESG_S1H_JEEENS4_5SM1004TMEM4LOAD26SM100_TMEM_LOAD_32dp32b32xESX_NSY_INSZ_ILi1ELi4ELi3EEES12_NSQ_INS5_IJS13_NSA_ILi32EEEEEENS5_IJS1T_SB_EEEEEEENS4_39AutoVectorizingCopyWithAssumedAlignmentILi128EEENS4_14SM90_TMA_STOREES1X_S1Z_S1Z_EEEvvEEEEvNT_6ParamsE,"a",@progbits
	.sectionflags	@""
	.align	4
.nv.constant0._ZN7cutlass13device_kernelINS_4gemm6kernel13GemmUniversalIN4cute5tupleIJiiiiEEENS1_10collective13CollectiveMmaINS1_35MainloopSm100TmaUmmaWarpSpecializedILi3ELi2ELi2ENS5_IJNS4_1CILi1EEESB_SB_EEEEENS5_IJNSA_ILi128EEENSA_ILi224EEESE_EEEaNS5_IJlSB_lEEEaSH_NS4_8TiledMMAINS4_8MMA_AtomIJNS4_15SM100_MMA_S8_SSIaaiLi128ELi224ELNS4_4UMMA5MajorE0ELSM_0ELNSL_8SaturateE0EEEEEENS4_6LayoutISC_NS5_IJNSA_ILi0EEESR_SR_EEEEENS5_IJNS4_10UnderscoreESU_SU_EEEEENS4_13SM90_TMA_LOADENS4_14ComposedLayoutINS4_7SwizzleILi3ELi4ELi3EEENS4_18smem_ptr_flag_bitsILi8EEENSQ_INS5_IJNSA_ILi8EEESE_EEENS5_IJSE_SB_EEEEEEEvNS4_8identityESX_S17_vS18_EENS_8epilogue10collective18CollectiveEpilogueINS1A_23Sm100TmaWarpSpecializedILi1ELi1ELi224ELb0ELb0EEEJSG_NS5_IJNSQ_ISE_SB_EENSQ_ISF_SB_EEEEEaSH_aSH_NS1A_6fusion15FusionCallbacksIS1E_NS1I_17LinearCombinationIaiaiLNS_15FloatRoundStyleE2EEESG_S1H_JEEENS4_5SM1004TMEM4LOAD26SM100_TMEM_LOAD_32dp32b32xESX_NSY_INSZ_ILi1ELi4ELi3EEES12_NSQ_INS5_IJS13_NSA_ILi32EEEEEENS5_IJS1T_SB_EEEEEEENS4_39AutoVectorizingCopyWithAssumedAlignmentILi128EEENS4_14SM90_TMA_STOREES1X_S1Z_S1Z_EEEvvEEEEvNT_6ParamsE:
	.zero		2944


//--------------------- SYMBOLS --------------------------

	.type		.nv.reservedSmem.offset0,@object
	.size		.nv.reservedSmem.offset0,0x4
	.type		.nv.reservedSmem.cap,@object
	.size		.nv.reservedSmem.cap,0x4
	.type		__assertfail,@function
